def matmul_kernel(
    a_ptr,
    b_ptr,
    c_ptr,
    M,
    N,
    K,
    stride_am,
    stride_ak,
    stride_bk,
    stride_bn,
    stride_cm,
    stride_cn,
    BLOCK_M: tl.constexpr,
    BLOCK_N: tl.constexpr,
    BLOCK_K: tl.constexpr,
    GROUP_M: tl.constexpr,
):
    pid = tl.program_id(axis=0)
    num_pid_m = tl.cdiv(M, BLOCK_M)
    num_pid_n = tl.cdiv(N, BLOCK_N)
    num_pid_in_group = GROUP_M * num_pid_n
    group_id = pid // num_pid_in_group
    first_pid_m = group_id * GROUP_M
    group_size_m = min(num_pid_m - first_pid_m, GROUP_M)
    pid_m = first_pid_m + ((pid % num_pid_in_group) % group_size_m)
    pid_n = (pid % num_pid_in_group) // group_size_m

    offs_am = (pid_m * BLOCK_M + tl.arange(0, BLOCK_M)) % M
    offs_bn = (pid_n * BLOCK_N + tl.arange(0, BLOCK_N)) % N
    offs_k = tl.arange(0, BLOCK_K)
    a_ptrs = a_ptr + offs_am[:, None] * stride_am + offs_k[None, :] * stride_ak
    b_ptrs = b_ptr + offs_k[:, None] * stride_bk + offs_bn[None, :] * stride_bn

    acc = tl.zeros((BLOCK_M, BLOCK_N), dtype=tl.float32)
    for kk in range(0, tl.cdiv(K, BLOCK_K)):
        a = tl.load(a_ptrs, mask=offs_k[None, :] < K - kk * BLOCK_K, other=0.0)
        b = tl.load(b_ptrs, mask=offs_k[:, None] < K - kk * BLOCK_K, other=0.0)
        acc = tl.dot(a, b, acc)
        a_ptrs += BLOCK_K * stride_ak
        b_ptrs += BLOCK_K * stride_bk

    c = acc.to(c_ptr.dtype.element_ty)
    offs_cm = pid_m * BLOCK_M + tl.arange(0, BLOCK_M)
    offs_cn = pid_n * BLOCK_N + tl.arange(0, BLOCK_N)
    c_ptrs = c_ptr + offs_cm[:, None] * stride_cm + offs_cn[None, :] * stride_cn
    mask = (offs_cm[:, None] < M) & (offs_cn[None, :] < N)
    tl.store(c_ptrs, c, mask=mask)

# config = {"BLOCK_K": 64, "BLOCK_M": 128, "BLOCK_N": 64, "GROUP_M": 8, "arch": "sm_100", "dtype": "bf16", "num_ctas": 1, "num_stages": 3, "num_warps": 4}
# arch = sm_100


// ===== COMPILED SASS (sm_100a) =====

	.target	sm_100a

	.elftype	@"ET_EXEC"


//--------------------- .note.nv.tkinfo           --------------------------
	.section	.note.nv.tkinfo,"",@"SHT_NOTE"
	.sectionflags	@"SHF_NOTE_NV_TKINFO"
	.tkinfo
        /*0018*/ 	.word	0x00000081
        /*0030*/ 	.string	""
        /*0030*/ 	.string	"ptxas-blackwell"
        /*0030*/ 	.string	"Cuda compilation tools, release 12.9, V12.9.86"
        /*0030*/ 	.string	"Build cuda_12.9.r12.9/compiler.36037853_0"
        /*0030*/ 	.string	"-v  -suppress-debug-info  -lineinfo  -arch sm_100a "



//--------------------- .note.nv.cuver            --------------------------
	.section	.note.nv.cuver,"",@"SHT_NOTE"
	.sectionflags	@"SHF_NOTE_NV_CUVER"
        /*0018*/ 	.short	0x0001
        /*001a*/ 	.short	0x0064
        /*001c*/ 	.short	0x0001
        /*001e*/ 	.short	0x0000
        /*0020*/ 	.short	0x0001
        /*0022*/ 	.short	0x0000


//--------------------- .nv.info                  --------------------------
	.section	.nv.info,"",@"SHT_CUDA_INFO"
	.align	4


	//----- nvinfo : EIATTR_REGCOUNT
	.align		4
        /*0000*/ 	.byte	0x04, 0x2f
        /*0002*/ 	.short	(.L_4 - .L_3)
	.align		4
.L_3:
        /*0004*/ 	.word	index@(matmul_kernel)
        /*0008*/ 	.word	0x000000fe


	//----- nvinfo : EIATTR_FRAME_SIZE
	.align		4
.L_4:
        /*000c*/ 	.byte	0x04, 0x11
        /*000e*/ 	.short	(.L_6 - .L_5)
	.align		4
.L_5:
        /*0010*/ 	.word	index@($__internal_2_$__cuda_sm10x_tcgen05_guardrail_trap_unallocated_columns_being_dealloced)
        /*0014*/ 	.word	0x00000000


	//----- nvinfo : EIATTR_FRAME_SIZE
	.align		4
.L_6:
        /*0018*/ 	.byte	0x04, 0x11
        /*001a*/ 	.short	(.L_8 - .L_7)
	.align		4
.L_7:
        /*001c*/ 	.word	index@($__internal_1_$__cuda_sm10x_tcgen05_guardrail_trap_phase_invalid_during_alloc)
        /*0020*/ 	.word	0x00000000


	//----- nvinfo : EIATTR_FRAME_SIZE
	.align		4
.L_8:
        /*0024*/ 	.byte	0x04, 0x11
        /*0026*/ 	.short	(.L_10 - .L_9)
	.align		4
.L_9:
        /*0028*/ 	.word	index@($__internal_0_$__cuda_sm10x_tcgen05_guardrail_trap_col_being_dealloced_not_returned_by_alloc)
        /*002c*/ 	.word	0x00000000


	//----- nvinfo : EIATTR_FRAME_SIZE
	.align		4
.L_10:
        /*0030*/ 	.byte	0x04, 0x11
        /*0032*/ 	.short	(.L_12 - .L_11)
	.align		4
.L_11:
        /*0034*/ 	.word	index@(matmul_kernel)
        /*0038*/ 	.word	0x00000000


	//----- nvinfo : EIATTR_MIN_STACK_SIZE
	.align		4
.L_12:
        /*003c*/ 	.byte	0x04, 0x12
        /*003e*/ 	.short	(.L_14 - .L_13)
	.align		4
.L_13:
        /*0040*/ 	.word	index@(matmul_kernel)
        /*0044*/ 	.word	0x00000000
.L_14:


//--------------------- .nv.info.matmul_kernel    --------------------------
	.section	.nv.info.matmul_kernel,"",@"SHT_CUDA_INFO"
	.sectionflags	@""
	.align	4


	//----- nvinfo : EIATTR_CUDA_API_VERSION
	.align		4
        /*0000*/ 	.byte	0x04, 0x37
        /*0002*/ 	.short	(.L_16 - .L_15)
.L_15:
        /*0004*/ 	.word	0x00000081


	//----- nvinfo : EIATTR_KPARAM_INFO
	.align		4
.L_16:
        /*0008*/ 	.byte	0x04, 0x17
        /*000a*/ 	.short	(.L_18 - .L_17)
.L_17:
        /*000c*/ 	.word	0x00000000
        /*0010*/ 	.short	0x000d
        /*0012*/ 	.short	0x0048
        /*0014*/ 	.byte	0x00, 0xf4, 0x21, 0x00


	//----- nvinfo : EIATTR_KPARAM_INFO
	.align		4
.L_18:
        /*0018*/ 	.byte	0x04, 0x17
        /*001a*/ 	.short	(.L_20 - .L_19)
.L_19:
        /*001c*/ 	.word	0x00000000
        /*0020*/ 	.short	0x000c
        /*0022*/ 	.short	0x0040
        /*0024*/ 	.byte	0x00, 0xf4, 0x21, 0x00


	//----- nvinfo : EIATTR_KPARAM_INFO
	.align		4
.L_20:
        /*0028*/ 	.byte	0x04, 0x17
        /*002a*/ 	.short	(.L_22 - .L_21)
.L_21:
        /*002c*/ 	.word	0x00000000
        /*0030*/ 	.short	0x000b
        /*0032*/ 	.short	0x0038
        /*0034*/ 	.byte	0x00, 0xf0, 0x11, 0x00


	//----- nvinfo : EIATTR_KPARAM_INFO
	.align		4
.L_22:
        /*0038*/ 	.byte	0x04, 0x17
        /*003a*/ 	.short	(.L_24 - .L_23)
.L_23:
        /*003c*/ 	.word	0x00000000
        /*0040*/ 	.short	0x000a
        /*0042*/ 	.short	0x0034
        /*0044*/ 	.byte	0x00, 0xf0, 0x11, 0x00


	//----- nvinfo : EIATTR_KPARAM_INFO
	.align		4
.L_24:
        /*0048*/ 	.byte	0x04, 0x17
        /*004a*/ 	.short	(.L_26 - .L_25)
.L_25:
        /*004c*/ 	.word	0x00000000
        /*0050*/ 	.short	0x0009
        /*0052*/ 	.short	0x0030
        /*0054*/ 	.byte	0x00, 0xf0, 0x11, 0x00


	//----- nvinfo : EIATTR_KPARAM_INFO
	.align		4
.L_26:
        /*0058*/ 	.byte	0x04, 0x17
        /*005a*/ 	.short	(.L_28 - .L_27)
.L_27:
        /*005c*/ 	.word	0x00000000
        /*0060*/ 	.short	0x0008
        /*0062*/ 	.short	0x002c
        /*0064*/ 	.byte	0x00, 0xf0, 0x11, 0x00


	//----- nvinfo : EIATTR_KPARAM_INFO
	.align		4
.L_28:
        /*0068*/ 	.byte	0x04, 0x17
        /*006a*/ 	.short	(.L_30 - .L_29)
.L_29:
        /*006c*/ 	.word	0x00000000
        /*0070*/ 	.short	0x0007
        /*0072*/ 	.short	0x0028
        /*0074*/ 	.byte	0x00, 0xf0, 0x11, 0x00


	//----- nvinfo : EIATTR_KPARAM_INFO
	.align		4
.L_30:
        /*0078*/ 	.byte	0x04, 0x17
        /*007a*/ 	.short	(.L_32 - .L_31)
.L_31:
        /*007c*/ 	.word	0x00000000
        /*0080*/ 	.short	0x0006
        /*0082*/ 	.short	0x0024
        /*0084*/ 	.byte	0x00, 0xf0, 0x11, 0x00


	//----- nvinfo : EIATTR_KPARAM_INFO
	.align		4
.L_32:
        /*0088*/ 	.byte	0x04, 0x17
        /*008a*/ 	.short	(.L_34 - .L_33)
.L_33:
        /*008c*/ 	.word	0x00000000
        /*0090*/ 	.short	0x0005
        /*0092*/ 	.short	0x0020
        /*0094*/ 	.byte	0x00, 0xf0, 0x11, 0x00


	//----- nvinfo : EIATTR_KPARAM_INFO
	.align		4
.L_34:
        /*0098*/ 	.byte	0x04, 0x17
        /*009a*/ 	.short	(.L_36 - .L_35)
.L_35:
        /*009c*/ 	.word	0x00000000
        /*00a0*/ 	.short	0x0004
        /*00a2*/ 	.short	0x001c
        /*00a4*/ 	.byte	0x00, 0xf0, 0x11, 0x00


	//----- nvinfo : EIATTR_KPARAM_INFO
	.align		4
.L_36:
        /*00a8*/ 	.byte	0x04, 0x17
        /*00aa*/ 	.short	(.L_38 - .L_37)
.L_37:
        /*00ac*/ 	.word	0x00000000
        /*00b0*/ 	.short	0x0003
        /*00b2*/ 	.short	0x0018
        /*00b4*/ 	.byte	0x00, 0xf0, 0x11, 0x00


	//----- nvinfo : EIATTR_KPARAM_INFO
	.align		4
.L_38:
        /*00b8*/ 	.byte	0x04, 0x17
        /*00ba*/ 	.short	(.L_40 - .L_39)
.L_39:
        /*00bc*/ 	.word	0x00000000
        /*00c0*/ 	.short	0x0002
        /*00c2*/ 	.short	0x0010
        /*00c4*/ 	.byte	0x00, 0xf4, 0x21, 0x00


	//----- nvinfo : EIATTR_KPARAM_INFO
	.align		4
.L_40:
        /*00c8*/ 	.byte	0x04, 0x17
        /*00ca*/ 	.short	(.L_42 - .L_41)
.L_41:
        /*00cc*/ 	.word	0x00000000
        /*00d0*/ 	.short	0x0001
        /*00d2*/ 	.short	0x0008
        /*00d4*/ 	.byte	0x00, 0xf4, 0x21, 0x00


	//----- nvinfo : EIATTR_KPARAM_INFO
	.align		4
.L_42:
        /*00d8*/ 	.byte	0x04, 0x17
        /*00da*/ 	.short	(.L_44 - .L_43)
.L_43:
        /*00dc*/ 	.word	0x00000000
        /*00e0*/ 	.short	0x0000
        /*00e2*/ 	.short	0x0000
        /*00e4*/ 	.byte	0x00, 0xf4, 0x21, 0x00


	//----- nvinfo : EIATTR_AT_ENTRY_FRAGMENTS
	.align		4
.L_44:
        /*00e8*/ 	.byte	0x04, 0x4f
        /*00ea*/ 	.short	(.L_46 - .L_45)


	//   ....[0]....
.L_45:
        /*00ec*/ 	.word	0x00000004


	//----- nvinfo : EIATTR_RESERVED_SMEM_USED
	.align		4
.L_46:
        /*00f0*/ 	.byte	0x01, 0x41
	.zero		2


	//----- nvinfo : EIATTR_SPARSE_MMA_MASK
	.align		4
        /*00f4*/ 	.byte	0x03, 0x50
        /*00f6*/ 	.short	0x0000


	//----- nvinfo : EIATTR_TCGEN05_1CTA_USED
	.align		4
        /*00f8*/ 	.byte	0x01, 0x51
	.zero		2


	//----- nvinfo : EIATTR_MAXREG_COUNT
	.align		4
        /*00fc*/ 	.byte	0x03, 0x1b
        /*00fe*/ 	.short	0x00ff


	//----- nvinfo : EIATTR_NUM_BARRIERS
	.align		4
        /*0100*/ 	.byte	0x02, 0x4c
        /*0102*/ 	.byte	0x01
	.zero		1


	//----- nvinfo : EIATTR_INT_WARP_WIDE_INSTR_OFFSETS
	.align		4
        /*0104*/ 	.byte	0x04, 0x31
        /*0106*/ 	.short	(.L_48 - .L_47)


	//   ....[0]....
.L_47:
        /*0108*/ 	.word	0x00002810


	//   ....[1]....
        /*010c*/ 	.word	0x00002840


	//   ....[2]....
        /*0110*/ 	.word	0x000054f0


	//   ....[3]....
        /*0114*/ 	.word	0x0000b160


	//   ....[4]....
        /*0118*/ 	.word	0x0000b1b0


	//----- nvinfo : EIATTR_COOP_GROUP_MASK_REGIDS
	.align		4
.L_48:
        /*011c*/ 	.byte	0x04, 0x29
        /*011e*/ 	.short	(.L_50 - .L_49)


	//   ....[0]....
.L_49:
        /*0120*/ 	.word	0xffffffff


	//   ....[1]....
        /*0124*/ 	.word	0xffffffff


	//   ....[2]....
        /*0128*/ 	.word	0xffffffff


	//   ....[3]....
        /*012c*/ 	.word	0xffffffff


	//----- nvinfo : EIATTR_COOP_GROUP_INSTR_OFFSETS
	.align		4
.L_50:
        /*0130*/ 	.byte	0x04, 0x28
        /*0132*/ 	.short	(.L_52 - .L_51)


	//   ....[0]....
.L_51:
        /*0134*/ 	.word	0x00000070


	//   ....[1]....
        /*0138*/ 	.word	0x00000330


	//   ....[2]....
        /*013c*/ 	.word	0x0000aff0


	//   ....[3]....
        /*0140*/ 	.word	0x0000b260


	//----- nvinfo : EIATTR_VRC_CTA_INIT_COUNT
	.align		4
.L_52:
        /*0144*/ 	.byte	0x02, 0x4a
        /*0146*/ 	.byte	0x80
	.zero		1


	//----- nvinfo : EIATTR_MBARRIER_INSTR_OFFSETS
	.align		4
        /*0148*/ 	.byte	0x04, 0x39
        /*014a*/ 	.short	(.L_54 - .L_53)


	//   ....[0]....
.L_53:
        /*014c*/ 	.word	0x00002930
        /*0150*/ 	.word	0x000000ff
        /*0154*/ 	.word	0x00000000
        /*0158*/ 	.short	0x0100
        /*015a*/ 	.byte	0x06
	.zero		1


	//   ....[1]....
        /*015c*/ 	.word	0x00005530
        /*0160*/ 	.word	0x000000ff
        /*0164*/ 	.word	0x00004008
        /*0168*/ 	.short	0x0100
        /*016a*/ 	.byte	0x09
	.zero		1


	//   ....[2]....
        /*016c*/ 	.word	0x00008520
        /*0170*/ 	.word	0x000000ff
        /*0174*/ 	.word	0x00000000
        /*0178*/ 	.short	0x010a
        /*017a*/ 	.byte	0x06
	.zero		1


	//   ....[3]....
        /*017c*/ 	.word	0x00009310
        /*0180*/ 	.word	0x000000ff
        /*0184*/ 	.word	0x00000000
        /*0188*/ 	.short	0x010a
        /*018a*/ 	.byte	0x06
	.zero		1


	//   ....[4]....
        /*018c*/ 	.word	0x00009470
        /*0190*/ 	.word	0x000000ff
        /*0194*/ 	.word	0x00004000
        /*0198*/ 	.short	0x0108
        /*019a*/ 	.byte	0x09
	.zero		1


	//   ....[5]....
        /*019c*/ 	.word	0x000094d0
        /*01a0*/ 	.word	0x000000ff
        /*01a4*/ 	.word	0x00004008
        /*01a8*/ 	.short	0x0108
        /*01aa*/ 	.byte	0x09
	.zero		1


	//   ....[6]....
        /*01ac*/ 	.word	0x0000b280
        /*01b0*/ 	.word	0x000000ff
        /*01b4*/ 	.word	0x00000000
        /*01b8*/ 	.short	0x010a
        /*01ba*/ 	.byte	0x06
	.zero		1


	//   ....[7]....
        /*01bc*/ 	.word	0x0000b2b0
        /*01c0*/ 	.word	0x000000ff
        /*01c4*/ 	.word	0x00000000
        /*01c8*/ 	.short	0x010a
        /*01ca*/ 	.byte	0x06
	.zero		1


	//----- nvinfo : EIATTR_NUM_MBARRIERS
	.align		4
.L_54:
        /*01cc*/ 	.byte	0x03, 0x38
        /*01ce*/ 	.short	0x0002


	//----- nvinfo : EIATTR_EXIT_INSTR_OFFSETS
	.align		4
        /*01d0*/ 	.byte	0x04, 0x1c
        /*01d2*/ 	.short	(.L_56 - .L_55)


	//   ....[0]....
.L_55:
        /*01d4*/ 	.word	0x0000b270


	//----- nvinfo : EIATTR_REQNTID
	.align		4
.L_56:
        /*01d8*/ 	.byte	0x04, 0x10
        /*01da*/ 	.short	(.L_58 - .L_57)
.L_57:
        /*01dc*/ 	.word	0x00000080
        /*01e0*/ 	.word	0x00000001
        /*01e4*/ 	.word	0x00000001


	//----- nvinfo : EIATTR_CRS_STACK_SIZE
	.align		4
.L_58:
        /*01e8*/ 	.byte	0x04, 0x1e
        /*01ea*/ 	.short	(.L_60 - .L_59)
.L_59:
        /*01ec*/ 	.word	0x00000000


	//----- nvinfo : EIATTR_CBANK_PARAM_SIZE
	.align		4
.L_60:
        /*01f0*/ 	.byte	0x03, 0x19
        /*01f2*/ 	.short	0x0050


	//----- nvinfo : EIATTR_PARAM_CBANK
	.align		4
        /*01f4*/ 	.byte	0x04, 0x0a
        /*01f6*/ 	.short	(.L_62 - .L_61)
	.align		4
.L_61:
        /*01f8*/ 	.word	index@(.nv.constant0.matmul_kernel)
        /*01fc*/ 	.short	0x0380
        /*01fe*/ 	.short	0x0050


	//----- nvinfo : EIATTR_SW_WAR
	.align		4
.L_62:
        /*0200*/ 	.byte	0x04, 0x36
        /*0202*/ 	.short	(.L_64 - .L_63)
.L_63:
        /*0204*/ 	.word	0x00000008
.L_64:


//--------------------- .nv.compat                --------------------------
	.section	.nv.compat,"",@"SHT_CUDA_COMPAT_INFO"
	.align	4
        /*0000*/ 	.byte	0x02, 0x02, 0x02, 0x00, 0x02, 0x05, 0x05, 0x00, 0x02, 0x03, 0x00, 0x00, 0x02, 0x06, 0x01, 0x00


//--------------------- .nv.callgraph             --------------------------
	.section	.nv.callgraph,"",@"SHT_CUDA_CALLGRAPH"
	.align	4
	.sectionentsize	8
	.align		4
        /*0000*/ 	.word	0x00000000
	.align		4
        /*0004*/ 	.word	0xffffffff
	.align		4
        /*0008*/ 	.word	0x00000000
	.align		4
        /*000c*/ 	.word	0xfffffffe
	.align		4
        /*0010*/ 	.word	0x00000000
	.align		4
        /*0014*/ 	.word	0xfffffffd
	.align		4
        /*0018*/ 	.word	0x00000000
	.align		4
        /*001c*/ 	.word	0xfffffffc


//--------------------- .text.matmul_kernel       --------------------------
	.section	.text.matmul_kernel,"ax",@progbits
	.align	128
        .global         matmul_kernel
        .type           matmul_kernel,@function
        .size           matmul_kernel,(.L_x_21 - matmul_kernel)
        .other          matmul_kernel,@"STO_CUDA_ENTRY STV_DEFAULT"
matmul_kernel:
.text.matmul_kernel:
[----:B------:R-:W0:Y:S01]  /*0000*/  LDC R1, c[0x0][0x37c] ;  /* 0x0000df00ff017b82 */ /* 0x000e220000000800 */
[----:B------:R-:W1:Y:S01]  /*0010*/  S2R R3, SR_TID.X ;  /* 0x0000000000037919 */ /* 0x000e620000002100 */
[----:B------:R-:W2:Y:S01]  /*0020*/  LDCU.64 UR22, c[0x0][0x358] ;  /* 0x00006b00ff1677ac */ /* 0x000ea20008000a00 */
[----:B-1----:R-:W-:-:S13]  /*0030*/  ISETP.GE.U32.AND P0, PT, R3, 0x20, PT ;  /* 0x000000200300780c */ /* 0x002fda0003f06070 */
[----:B------:R-:W-:Y:S02]  /*0040*/  VOTEU.ANY UP0, P0 ;  /* 0x0000000000ff7886 */ /* 0x000fe40000000100 */
[----:B0-2---:R-:W-:Y:S05]  /*0050*/  BRA.U UP0, `(.L_x_0) ;  /* 0x0000000100b87547 */ /* 0x005fea000b800000 */
[----:B------:R-:W0:Y:S01]  /*0060*/  S2UR UR6, SR_CgaCtaId ;  /* 0x00000000000679c3 */ /* 0x000e220000008800 */
[----:B------:R-:W-:Y:S01]  /*0070*/  NOP ;  /* 0x0000000000007918 */ /* 0x000fe20000000000 */
[----:B------:R-:W-:Y:S02]  /*0080*/  UMOV UR4, 0x40 ;  /* 0x0000004000047882 */ /* 0x000fe40000000000 */
[----:B0-----:R-:W-:-:S09]  /*0090*/  ULEA UR4, UR6, UR4, 0x18 ;  /* 0x0000000406047291 */ /* 0x001fd2000f8ec0ff */
[----:B------:R-:W0:Y:S01]  /*00a0*/  LDS.U8 R0, [UR4] ;  /* 0x00000004ff007984 */ /* 0x000e220008000000 */
[----:B------:R-:W-:Y:S02]  /*00b0*/  UMOV UR4, 0x400 ;  /* 0x0000040000047882 */ /* 0x000fe40000000000 */
[----:B------:R-:W-:Y:S01]  /*00c0*/  ULEA UR4, UR6, UR4, 0x18 ;  /* 0x0000000406047291 */ /* 0x000fe2000f8ec0ff */
[----:B0-----:R-:W-:-:S13]  /*00d0*/  ISETP.NE.AND P0, PT, R0, RZ, PT ;  /* 0x000000ff0000720c */ /* 0x001fda0003f05270 */
[----:B------:R-:W-:Y:S05]  /*00e0*/  @P0 BRA `(.L_x_1) ;  /* 0x00000000007c0947 */ /* 0x000fea0003800000 */
[----:B------:R-:W-:-:S13]  /*00f0*/  ELECT P0, URZ, PT ;  /* 0x0000000000ff782f */ /* 0x000fda0003800000 */
[----:B------:R-:W-:Y:S05]  /*0100*/  @!P0 BRA `(.L_x_2) ;  /* 0x0000000000848947 */ /* 0x000fea0003800000 */
[----:B------:R-:W-:Y:S01]  /*0110*/  UMOV UR5, 0x4 ;  /* 0x0000000400057882 */ /* 0x000fe20000000000 */
[----:B------:R-:W-:Y:S02]  /*0120*/  IMAD.MOV.U32 R7, RZ, RZ, 0x1 ;  /* 0x00000001ff077424 */ /* 0x000fe400078e00ff */
[----:B------:R-:W-:Y:S02]  /*0130*/  IMAD.MOV.U32 R5, RZ, RZ, 0xf ;  /* 0x0000000fff057424 */ /* 0x000fe400078e00ff */
[----:B------:R-:W-:Y:S04]  /*0140*/  DEPBAR.LE SB0, 0x36 ;  /* 0x00008d800000791a */ /* 0x000fe80000000000 */
[----:B------:R-:W0:Y:S02]  /*0150*/  UTCATOMSWS.FIND_AND_SET.ALIGN UP1, UR5, UR5 ;  /* 0x00000005000575e3 */ /* 0x000e240008020800 */
[----:B0-----:R-:W-:-:S04]  /*0160*/  PLOP3.LUT P0, PT, PT, PT, UP1, 0x80, 0x8 ;  /* 0x000000000008781c */ /* 0x001fc80003f0f018 */
[----:B------:R-:W-:-:S04]  /*0170*/  SEL R0, RZ, 0xffffffff, !P0 ;  /* 0xffffffffff007807 */ /* 0x000fc80004000000 */
[----:B------:R-:W-:Y:S01]  /*0180*/  ISETP.NE.AND P0, PT, R0, RZ, PT ;  /* 0x000000ff0000720c */ /* 0x000fe20003f05270 */
[----:B------:R-:W-:-:S12]  /*0190*/  IMAD.U32 R0, RZ, RZ, UR5 ;  /* 0x00000005ff007e24 */ /* 0x000fd8000f8e00ff */
[----:B------:R-:W-:Y:S05]  /*01a0*/  @P0 BRA `(.L_x_3) ;  /* 0x0000000000240947 */ /* 0x000fea0003800000 */
.L_x_4:
[----:B------:R-:W-:Y:S05]  /*01b0*/  NANOSLEEP 0x64 ;  /* 0x000000640000795d */ /* 0x000fea0003800000 */
[----:B------:R-:W-:-:S05]  /*01c0*/  UMOV UR5, 0x4 ;  /* 0x0000000400057882 */ /* 0x000fca0000000000 */
[----:B------:R-:W-:Y:S04]  /*01d0*/  DEPBAR.LE SB0, 0x36 ;  /* 0x00008d800000791a */ /* 0x000fe80000000000 */
[----:B------:R-:W0:Y:S02]  /*01e0*/  UTCATOMSWS.FIND_AND_SET.ALIGN UP1, UR5, UR5 ;  /* 0x00000005000575e3 */ /* 0x000e240008020800 */
[----:B0-----:R-:W-:-:S04]  /*01f0*/  PLOP3.LUT P0, PT, PT, PT, UP1, 0x80, 0x8 ;  /* 0x000000000008781c */ /* 0x001fc80003f0f018 */
[----:B------:R-:W-:-:S04]  /*0200*/  SEL R0, RZ, 0xffffffff, !P0 ;  /* 0xffffffffff007807 */ /* 0x000fc80004000000 */
[----:B------:R-:W-:Y:S01]  /*0210*/  ISETP.NE.AND P0, PT, R0, RZ, PT ;  /* 0x000000ff0000720c */ /* 0x000fe20003f05270 */
[----:B------:R-:W-:-:S12]  /*0220*/  IMAD.U32 R0, RZ, RZ, UR5 ;  /* 0x00000005ff007e24 */ /* 0x000fd8000f8e00ff */
[----:B------:R-:W-:Y:S05]  /*0230*/  @!P0 BRA `(.L_x_4) ;  /* 0xfffffffc00dc8947 */ /* 0x000fea000383ffff */
.L_x_3:
[C---:B------:R-:W-:Y:S01]  /*0240*/  VIADD R4, R0.reuse, 0x10 ;  /* 0x0000001000047836 */ /* 0x040fe20000000000 */
[----:B------:R-:W-:Y:S01]  /*0250*/  UMOV UR5, 0x50 ;  /* 0x0000005000057882 */ /* 0x000fe20000000000 */
[----:B------:R-:W-:Y:S01]  /*0260*/  SHF.L.U32 R2, R5, R0, RZ ;  /* 0x0000000005027219 */ /* 0x000fe200000006ff */
[----:B------:R-:W-:Y:S01]  /*0270*/  ULEA UR5, UR6, UR5, 0x18 ;  /* 0x0000000506057291 */ /* 0x000fe2000f8ec0ff */
[----:B------:R-:W-:Y:S01]  /*0280*/  IMAD.SHL.U32 R0, R0, 0x20, RZ ;  /* 0x0000002000007824 */ /* 0x000fe200078e00ff */
[----:B------:R-:W-:-:S04]  /*0290*/  SHF.L.U32 R5, R7, R4, RZ ;  /* 0x0000000407057219 */ /* 0x000fc800000006ff */
[----:B------:R-:W-:-:S05]  /*02a0*/  LOP3.LUT R2, R5, R2, RZ, 0xfc, !PT ;  /* 0x0000000205027212 */ /* 0x000fca00078efcff */
[----:B------:R0:W-:Y:S04]  /*02b0*/  ATOMS.OR RZ, [UR5], R2 ;  /* 0x00000002ffff798c */ /* 0x0001e8000b000005 */
[----:B------:R0:W-:Y:S01]  /*02c0*/  STS [UR4], R0 ;  /* 0x00000000ff007988 */ /* 0x0001e20008000804 */
[----:B------:R-:W-:Y:S05]  /*02d0*/  BRA `(.L_x_2) ;  /* 0x0000000000107947 */ /* 0x000fea0003800000 */
.L_x_1:
[----:B------:R-:W-:Y:S01]  /*02e0*/  IMAD.MOV.U32 R0, RZ, RZ, -0x1 ;  /* 0xffffffffff007424 */ /* 0x000fe200078e00ff */
[----:B------:R-:W-:-:S04]  /*02f0*/  MOV R4, 0x320 ;  /* 0x0000032000047802 */ /* 0x000fc80000000f00 */
[----:B------:R0:W-:Y:S03]  /*0300*/  STS [UR4], R0 ;  /* 0x00000000ff007988 */ /* 0x0001e60008000804 */
[----:B0-----:R-:W-:Y:S05]  /*0310*/  CALL.REL.NOINC `($__internal_1_$__cuda_sm10x_tcgen05_guardrail_trap_phase_invalid_during_alloc) ;  /* 0x000000ac00fc7944 */ /* 0x001fea0003c00000 */
.L_x_2:
[----:B------:R-:W-:Y:S05]  /*0320*/  WARPSYNC.ALL ;  /* 0x0000000000007948 */ /* 0x000fea0003800000 */
[----:B------:R-:W-:Y:S01]  /*0330*/  NOP ;  /* 0x0000000000007918 */ /* 0x000fe20000000000 */
.L_x_0:
[----:B------:R-:W1:Y:S01]  /*0340*/  LDC.64 R24, c[0x0][0x398] ;  /* 0x0000e600ff187b82 */ /* 0x000e620000000a00 */
[----:B------:R-:W2:Y:S01]  /*0350*/  S2R R7, SR_CTAID.X ;  /* 0x0000000000077919 */ /* 0x000ea20000002500 */
[----:B------:R-:W-:Y:S01]  /*0360*/  UMOV UR9, 0x400 ;  /* 0x0000040000097882 */ /* 0x000fe20000000000 */
[----:B------:R-:W-:Y:S01]  /*0370*/  SHF.R.U32.HI R143, RZ, 0x5, R3 ;  /* 0x00000005ff8f7819 */ /* 0x000fe20000011603 */
[----:B------:R-:W3:Y:S04]  /*0380*/  LDCU.128 UR12, c[0x0][0x380] ;  /* 0x00007000ff0c77ac */ /* 0x000ee80008000c00 */
[----:B------:R-:W4:Y:S01]  /*0390*/  S2UR UR4, SR_CgaCtaId ;  /* 0x00000000000479c3 */ /* 0x000f220000008800 */
[----:B------:R-:W-:-:S07]  /*03a0*/  UMOV UR7, 0x1 ;  /* 0x0000000100077882 */ /* 0x000fce0000000000 */
[----:B------:R-:W0:Y:S02]  /*03b0*/  LDC.64 R214, c[0x0][0x3a8] ;  /* 0x0000ea00ffd67b82 */ /* 0x000e240000000a00 */
[----:B01----:R-:W-:Y:S01]  /*03c0*/  VIADD R0, R25, 0x3f ;  /* 0x0000003f19007836 */ /* 0x003fe20000000000 */
[----:B------:R-:W-:-:S04]  /*03d0*/  IABS R13, R24 ;  /* 0x00000018000d7213 */ /* 0x000fc80000000000 */
[----:B------:R-:W-:Y:S01]  /*03e0*/  SHF.R.S32.HI R5, RZ, 0x1f, R0 ;  /* 0x0000001fff057819 */ /* 0x000fe20000011400 */
[----:B----4-:R-:W-:-:S03]  /*03f0*/  ULEA UR9, UR4, UR9, 0x18 ;  /* 0x0000000904097291 */ /* 0x010fc6000f8ec0ff */
[----:B------:R-:W-:Y:S02]  /*0400*/  LEA.HI R5, R5, R0, RZ, 0x6 ;  /* 0x0000000005057211 */ /* 0x000fe400078f30ff */
[----:B--2---:R-:W-:Y:S02]  /*0410*/  IABS R8, R7 ;  /* 0x0000000700087213 */ /* 0x004fe40000000000 */
[----:B------:R-:W-:-:S05]  /*0420*/  SHF.R.S32.HI R5, RZ, 0x6, R5 ;  /* 0x00000006ff057819 */ /* 0x000fca0000011405 */
[----:B------:R-:W-:-:S05]  /*0430*/  IMAD.SHL.U32 R2, R5, 0x8, RZ ;  /* 0x0000000805027824 */ /* 0x000fca00078e00ff */
[-C--:B------:R-:W-:Y:S02]  /*0440*/  IABS R9, R2.reuse ;  /* 0x0000000200097213 */ /* 0x080fe40000000000 */
[----:B------:R-:W-:Y:S02]  /*0450*/  IABS R10, R2 ;  /* 0x00000002000a7213 */ /* 0x000fe40000000000 */
[----:B------:R-:W0:Y:S08]  /*0460*/  I2F.RP R0, R9 ;  /* 0x0000000900007306 */ /* 0x000e300000209400 */
[----:B0-----:R-:W0:Y:S02]  /*0470*/  MUFU.RCP R0, R0 ;  /* 0x0000000000007308 */ /* 0x001e240000001000 */
[----:B0-----:R-:W-:-:S02]  /*0480*/  VIADD R4, R0, 0xffffffe ;  /* 0x0ffffffe00047836 */ /* 0x001fc40000000000 */
[----:B------:R-:W-:-:S04]  /*0490*/  IMAD.MOV R0, RZ, RZ, -R10 ;  /* 0x000000ffff007224 */ /* 0x000fc800078e0a0a */
[----:B------:R0:W1:Y:S02]  /*04a0*/  F2I.FTZ.U32.TRUNC.NTZ R5, R4 ;  /* 0x0000000400057305 */ /* 0x000064000021f000 */
[----:B0-----:R-:W-:Y:S02]  /*04b0*/  IMAD.MOV.U32 R4, RZ, RZ, RZ ;  /* 0x000000ffff047224 */ /* 0x001fe400078e00ff */
[----:B-1----:R-:W-:-:S04]  /*04c0*/  IMAD.MOV R6, RZ, RZ, -R5 ;  /* 0x000000ffff067224 */ /* 0x002fc800078e0a05 */
[----:B------:R-:W-:Y:S02]  /*04d0*/  IMAD R11, R6, R9, RZ ;  /* 0x00000009060b7224 */ /* 0x000fe400078e02ff */
[----:B------:R-:W-:Y:S02]  /*04e0*/  IMAD.MOV.U32 R6, RZ, RZ, R8 ;  /* 0x000000ffff067224 */ /* 0x000fe400078e0008 */
[----:B------:R-:W-:-:S06]  /*04f0*/  IMAD.HI.U32 R5, R5, R11, R4 ;  /* 0x0000000b05057227 */ /* 0x000fcc00078e0004 */
[----:B------:R-:W-:-:S04]  /*0500*/  IMAD.HI.U32 R5, R5, R6, RZ ;  /* 0x0000000605057227 */ /* 0x000fc800078e00ff */
[----:B------:R-:W-:Y:S01]  /*0510*/  IMAD R0, R5, R0, R6 ;  /* 0x0000000005007224 */ /* 0x000fe200078e0206 */
[----:B------:R-:W-:Y:S04]  /*0520*/  BAR.SYNC.DEFER_BLOCKING 0x0 ;  /* 0x0000000000007b1d */ /* 0x000fe80000010000 */
[----:B------:R-:W-:-:S13]  /*0530*/  ISETP.GT.U32.AND P1, PT, R9, R0, PT ;  /* 0x000000000900720c */ /* 0x000fda0003f24070 */
[----:B------:R-:W-:Y:S02]  /*0540*/  @!P1 IMAD.IADD R0, R0, 0x1, -R9 ;  /* 0x0000000100009824 */ /* 0x000fe400078e0a09 */
[----:B------:R-:W-:Y:S01]  /*0550*/  @!P1 VIADD R5, R5, 0x1 ;  /* 0x0000000105059836 */ /* 0x000fe20000000000 */
[----:B------:R-:W-:Y:S02]  /*0560*/  ISETP.NE.AND P1, PT, R2, RZ, PT ;  /* 0x000000ff0200720c */ /* 0x000fe40003f25270 */
[----:B------:R-:W-:Y:S02]  /*0570*/  ISETP.GE.U32.AND P0, PT, R0, R9, PT ;  /* 0x000000090000720c */ /* 0x000fe40003f06070 */
[----:B------:R-:W-:-:S04]  /*0580*/  LOP3.LUT R0, R7, R2, RZ, 0x3c, !PT ;  /* 0x0000000207007212 */ /* 0x000fc800078e3cff */
[----:B------:R-:W-:Y:S01]  /*0590*/  ISETP.GE.AND P2, PT, R0, RZ, PT ;  /* 0x000000ff0000720c */ /* 0x000fe20003f46270 */
[----:B------:R-:W-:-:S06]  /*05a0*/  VIADD R0, R24, 0x7f ;  /* 0x0000007f18007836 */ /* 0x000fcc0000000000 */
[----:B------:R-:W-:-:S04]  /*05b0*/  @P0 VIADD R5, R5, 0x1 ;  /* 0x0000000105050836 */ /* 0x000fc80000000000 */
[----:B------:R-:W-:Y:S01]  /*05c0*/  IMAD.MOV.U32 R4, RZ, RZ, R5 ;  /* 0x000000ffff047224 */ /* 0x000fe200078e0005 */
[----:B------:R-:W-:-:S03]  /*05d0*/  SHF.R.S32.HI R5, RZ, 0x1f, R0 ;  /* 0x0000001fff057819 */ /* 0x000fc60000011400 */
[----:B------:R-:W-:Y:S01]  /*05e0*/  @!P2 IMAD.MOV R4, RZ, RZ, -R4 ;  /* 0x000000ffff04a224 */ /* 0x000fe200078e0a04 */
[----:B------:R-:W-:Y:S02]  /*05f0*/  @!P1 LOP3.LUT R4, RZ, R2, RZ, 0x33, !PT ;  /* 0x00000002ff049212 */ /* 0x000fe400078e33ff */
[----:B------:R-:W-:-:S03]  /*0600*/  LEA.HI R5, R5, R0, RZ, 0x7 ;  /* 0x0000000005057211 */ /* 0x000fc600078f38ff */
[----:B------:R-:W-:Y:S02]  /*0610*/  IMAD.SHL.U32 R8, R4, 0x8, RZ ;  /* 0x0000000804087824 */ /* 0x000fe400078e00ff */
[----:B------:R-:W-:-:S03]  /*0620*/  IMAD.MOV R4, RZ, RZ, -R4 ;  /* 0x000000ffff047224 */ /* 0x000fc600078e0a04 */
[----:B------:R-:W-:Y:S01]  /*0630*/  LEA.HI.SX32 R5, R5, -R8, 0x19 ;  /* 0x8000000805057211 */ /* 0x000fe200078fcaff */
[----:B------:R-:W-:Y:S02]  /*0640*/  IMAD R10, R2, R4, R7 ;  /* 0x00000004020a7224 */ /* 0x000fe400078e0207 */
[----:B------:R-:W-:Y:S01]  /*0650*/  IMAD.MOV.U32 R4, RZ, RZ, RZ ;  /* 0x000000ffff047224 */ /* 0x000fe200078e00ff */
[----:B------:R-:W-:Y:S02]  /*0660*/  VIMNMX R15, PT, PT, R5, 0x8, PT ;  /* 0x00000008050f7848 */ /* 0x000fe40003fe0100 */
[----:B------:R-:W-:Y:S02]  /*0670*/  IABS R11, R10 ;  /* 0x0000000a000b7213 */ /* 0x000fe40000000000 */
[----:B------:R-:W-:-:S04]  /*0680*/  IABS R9, R15 ;  /* 0x0000000f00097213 */ /* 0x000fc80000000000 */
[----:B------:R-:W0:Y:S08]  /*0690*/  I2F.RP R0, R9 ;  /* 0x0000000900007306 */ /* 0x000e300000209400 */
[----:B0-----:R-:W0:Y:S02]  /*06a0*/  MUFU.RCP R0, R0 ;  /* 0x0000000000007308 */ /* 0x001e240000001000 */
[----:B0-----:R-:W-:-:S06]  /*06b0*/  VIADD R5, R0, 0xffffffe ;  /* 0x0ffffffe00057836 */ /* 0x001fcc0000000000 */
[----:B------:R-:W0:Y:S02]  /*06c0*/  F2I.FTZ.U32.TRUNC.NTZ R5, R5 ;  /* 0x0000000500057305 */ /* 0x000e24000021f000 */
[----:B0-----:R-:W-:-:S04]  /*06d0*/  IMAD.MOV R6, RZ, RZ, -R5 ;  /* 0x000000ffff067224 */ /* 0x001fc800078e0a05 */
[----:B------:R-:W-:-:S04]  /*06e0*/  IMAD.MOV.U32 R2, RZ, RZ, R6 ;  /* 0x000000ffff027224 */ /* 0x000fc800078e0006 */
[----:B------:R-:W-:Y:S01]  /*06f0*/  IMAD R7, R2, R9, RZ ;  /* 0x0000000902077224 */ /* 0x000fe200078e02ff */
[----:B------:R-:W-:-:S03]  /*0700*/  IABS R2, R15 ;  /* 0x0000000f00027213 */ /* 0x000fc60000000000 */
[----:B------:R-:W-:Y:S01]  /*0710*/  IMAD.HI.U32 R4, R5, R7, R4 ;  /* 0x0000000705047227 */ /* 0x000fe200078e0004 */
[----:B------:R-:W-:-:S03]  /*0720*/  IABS R7, R25 ;  /* 0x0000001900077213 */ /* 0x000fc60000000000 */
[----:B------:R-:W-:Y:S01]  /*0730*/  IMAD.MOV R0, RZ, RZ, -R2 ;  /* 0x000000ffff007224 */ /* 0x000fe200078e0a02 */
[----:B------:R-:W0:Y:S01]  /*0740*/  I2F.RP R6, R7 ;  /* 0x0000000700067306 */ /* 0x000e220000209400 */
[----:B------:R-:W-:-:S04]  /*0750*/  IMAD.HI.U32 R4, R4, R11, RZ ;  /* 0x0000000b04047227 */ /* 0x000fc800078e00ff */
[----:B------:R-:W-:Y:S01]  /*0760*/  IMAD R0, R4, R0, R11 ;  /* 0x0000000004007224 */ /* 0x000fe200078e020b */
[----:B------:R-:W-:Y:S02]  /*0770*/  LOP3.LUT R11, R3, 0x7f, RZ, 0xc0, !PT ;  /* 0x0000007f030b7812 */ /* 0x000fe400078ec0ff */
[----:B------:R-:W1:Y:S02]  /*0780*/  I2F.RP R2, R13 ;  /* 0x0000000d00027306 */ /* 0x000e640000209400 */
[----:B------:R-:W-:-:S06]  /*0790*/  ISETP.GT.U32.AND P1, PT, R9, R0, PT ;  /* 0x000000000900720c */ /* 0x000fcc0003f24070 */
[----:B0-----:R-:W-:Y:S07]  /*07a0*/  MUFU.RCP R6, R6 ;  /* 0x0000000600067308 */ /* 0x001fee0000001000 */
[----:B------:R-:W-:Y:S01]  /*07b0*/  @!P1 IMAD.IADD R0, R0, 0x1, -R9 ;  /* 0x0000000100009824 */ /* 0x000fe200078e0a09 */
[----:B-1----:R-:W0:Y:S01]  /*07c0*/  MUFU.RCP R2, R2 ;  /* 0x0000000200027308 */ /* 0x002e220000001000 */
[----:B------:R-:W-:Y:S01]  /*07d0*/  @!P1 VIADD R4, R4, 0x1 ;  /* 0x0000000104049836 */ /* 0x000fe20000000000 */
[----:B------:R-:W-:-:S02]  /*07e0*/  ISETP.NE.AND P1, PT, R15, RZ, PT ;  /* 0x000000ff0f00720c */ /* 0x000fc40003f25270 */
[----:B------:R-:W-:Y:S02]  /*07f0*/  ISETP.GE.U32.AND P0, PT, R0, R9, PT ;  /* 0x000000090000720c */ /* 0x000fe40003f06070 */
[----:B------:R-:W-:-:S04]  /*0800*/  LOP3.LUT R0, R10, R15, RZ, 0x3c, !PT ;  /* 0x0000000f0a007212 */ /* 0x000fc800078e3cff */
[----:B------:R-:W-:-:S07]  /*0810*/  ISETP.GE.AND P2, PT, R0, RZ, PT ;  /* 0x000000ff0000720c */ /* 0x000fce0003f46270 */
[----:B------:R-:W-:-:S04]  /*0820*/  @P0 VIADD R4, R4, 0x1 ;  /* 0x0000000104040836 */ /* 0x000fc80000000000 */
[----:B------:R-:W-:Y:S02]  /*0830*/  IMAD.MOV.U32 R12, RZ, RZ, R4 ;  /* 0x000000ffff0c7224 */ /* 0x000fe400078e0004 */
[----:B0-----:R-:W-:Y:S02]  /*0840*/  VIADD R4, R2, 0xffffffe ;  /* 0x0ffffffe02047836 */ /* 0x001fe40000000000 */
[----:B------:R-:W-:Y:S01]  /*0850*/  @!P2 IMAD.MOV R12, RZ, RZ, -R12 ;  /* 0x000000ffff0ca224 */ /* 0x000fe200078e0a0c */
[----:B------:R-:W-:Y:S01]  /*0860*/  @!P1 LOP3.LUT R12, RZ, R15, RZ, 0x33, !PT ;  /* 0x0000000fff0c9212 */ /* 0x000fe200078e33ff */
[----:B------:R0:W1:Y:S01]  /*0870*/  F2I.FTZ.U32.TRUNC.NTZ R5, R4 ;  /* 0x0000000400057305 */ /* 0x000062000021f000 */
[----:B------:R-:W-:-:S03]  /*0880*/  ISETP.NE.U32.AND P1, PT, R11, RZ, PT ;  /* 0x000000ff0b00720c */ /* 0x000fc60003f25070 */
[----:B------:R-:W-:-:S04]  /*0890*/  IMAD.MOV R0, RZ, RZ, -R12 ;  /* 0x000000ffff007224 */ /* 0x000fc800078e0a0c */
[----:B------:R-:W-:Y:S02]  /*08a0*/  IMAD R0, R15, R0, R10 ;  /* 0x000000000f007224 */ /* 0x000fe400078e020a */
[----:B0-----:R-:W-:Y:S02]  /*08b0*/  IMAD.MOV.U32 R4, RZ, RZ, RZ ;  /* 0x000000ffff047224 */ /* 0x001fe400078e00ff */
[----:B------:R-:W-:Y:S02]  /*08c0*/  IMAD.IADD R0, R8, 0x1, R0 ;  /* 0x0000000108007824 */ /* 0x000fe400078e0200 */
[----:B-1----:R-:W-:-:S04]  /*08d0*/  IMAD.MOV R2, RZ, RZ, -R5 ;  /* 0x000000ffff027224 */ /* 0x002fc800078e0a05 */
[----:B------:R-:W-:Y:S02]  /*08e0*/  IMAD.MOV.U32 R8, RZ, RZ, R2 ;  /* 0x000000ffff087224 */ /* 0x000fe400078e0002 */
[----:B------:R-:W-:Y:S02]  /*08f0*/  IMAD R2, R0, 0x80, R11 ;  /* 0x0000008000027824 */ /* 0x000fe400078e020b */
[----:B------:R-:W-:Y:S02]  /*0900*/  IMAD R9, R8, R13, RZ ;  /* 0x0000000d08097224 */ /* 0x000fe400078e02ff */
[----:B------:R-:W-:Y:S01]  /*0910*/  VIADD R8, R6, 0xffffffe ;  /* 0x0ffffffe06087836 */ /* 0x000fe20000000000 */
[----:B------:R-:W-:Y:S01]  /*0920*/  IABS R0, R2 ;  /* 0x0000000200007213 */ /* 0x000fe20000000000 */
[----:B------:R-:W-:Y:S01]  /*0930*/  IMAD.HI.U32 R4, R5, R9, R4 ;  /* 0x0000000905047227 */ /* 0x000fe200078e0004 */
[----:B------:R-:W-:Y:S01]  /*0940*/  SHF.R.U32.HI R5, RZ, 0x6, R3 ;  /* 0x00000006ff057819 */ /* 0x000fe20000011603 */
[----:B------:R0:W1:Y:S01]  /*0950*/  F2I.FTZ.U32.TRUNC.NTZ R9, R8 ;  /* 0x0000000800097305 */ /* 0x000062000021f000 */
[----:B------:R-:W-:Y:S01]  /*0960*/  ISETP.GE.AND P2, PT, R2, RZ, PT ;  /* 0x000000ff0200720c */ /* 0x000fe20003f46270 */
[----:B------:R-:W-:Y:S01]  /*0970*/  IMAD.MOV.U32 R6, RZ, RZ, R0 ;  /* 0x000000ffff067224 */ /* 0x000fe200078e0000 */
[----:B------:R-:W-:Y:S01]  /*0980*/  SGXT.U32 R5, R5, 0x1 ;  /* 0x000000010505781a */ /* 0x000fe20000000000 */
[----:B------:R-:W-:-:S02]  /*0990*/  IMAD.SHL.U32 R0, R12, 0x40, RZ ;  /* 0x000000400c007824 */ /* 0x000fc400078e00ff */
[----:B------:R-:W-:-:S03]  /*09a0*/  IMAD.HI.U32 R4, R4, R6, RZ ;  /* 0x0000000604047227 */ /* 0x000fc600078e00ff */
[----:B------:R-:W-:Y:S01]  /*09b0*/  LOP3.LUT R10, R0, R5, RZ, 0xfc, !PT ;  /* 0x00000005000a7212 */ /* 0x000fe200078efcff */
[----:B------:R-:W-:Y:S02]  /*09c0*/  IMAD.MOV R4, RZ, RZ, -R4 ;  /* 0x000000ffff047224 */ /* 0x000fe400078e0a04 */
[----:B0-----:R-:W-:Y:S01]  /*09d0*/  IMAD.MOV.U32 R8, RZ, RZ, RZ ;  /* 0x000000ffff087224 */ /* 0x001fe200078e00ff */
[----:B------:R-:W-:Y:S01]  /*09e0*/  LOP3.LUT R15, R10, 0x2, RZ, 0xfc, !PT ;  /* 0x000000020a0f7812 */ /* 0x000fe200078efcff */
[C---:B------:R-:W-:Y:S01]  /*09f0*/  IMAD R6, R13.reuse, R4, R6 ;  /* 0x000000040d067224 */ /* 0x040fe200078e0206 */
[----:B------:R-:W-:Y:S01]  /*0a00*/  IABS R12, R10 ;  /* 0x0000000a000c7213 */ /* 0x000fe20000000000 */
[----:B-1----:R-:W-:Y:S01]  /*0a10*/  IMAD.MOV R4, RZ, RZ, -R9 ;  /* 0x000000ffff047224 */ /* 0x002fe200078e0a09 */
[----:B------:R-:W-:Y:S02]  /*0a20*/  IABS R14, R15 ;  /* 0x0000000f000e7213 */ /* 0x000fe40000000000 */
[----:B------:R-:W-:Y:S01]  /*0a30*/  ISETP.GT.U32.AND P0, PT, R13, R6, PT ;  /* 0x000000060d00720c */ /* 0x000fe20003f04070 */
[----:B------:R-:W-:Y:S01]  /*0a40*/  IMAD R5, R4, R7, RZ ;  /* 0x0000000704057224 */ /* 0x000fe200078e02ff */
[----:B------:R-:W-:-:S02]  /*0a50*/  LOP3.LUT R31, R10, 0x6, RZ, 0xfc, !PT ;  /* 0x000000060a1f7812 */ /* 0x000fc400078efcff */
[C---:B------:R-:W-:Y:S01]  /*0a60*/  LOP3.LUT R34, R10.reuse, 0xa, RZ, 0xfc, !PT ;  /* 0x0000000a0a227812 */ /* 0x040fe200078efcff */
[----:B------:R-:W-:Y:S01]  /*0a70*/  IMAD.HI.U32 R8, R9, R5, R8 ;  /* 0x0000000509087227 */ /* 0x000fe200078e0008 */
[----:B------:R-:W-:Y:S02]  /*0a80*/  IABS R18, R31 ;  /* 0x0000001f00127213 */ /* 0x000fe40000000000 */
[----:B------:R-:W-:Y:S02]  /*0a90*/  LOP3.LUT R9, R10, 0x4, RZ, 0xfc, !PT ;  /* 0x000000040a097812 */ /* 0x000fe400078efcff */
[----:B------:R-:W-:Y:S01]  /*0aa0*/  IABS R22, R34 ;  /* 0x0000002200167213 */ /* 0x000fe20000000000 */
[----:B------:R-:W-:Y:S01]  /*0ab0*/  IMAD.HI.U32 R4, R8, R12, RZ ;  /* 0x0000000c08047227 */ /* 0x000fe200078e00ff */
[----:B------:R-:W-:Y:S02]  /*0ac0*/  IABS R16, R9 ;  /* 0x0000000900107213 */ /* 0x000fe40000000000 */
[----:B------:R-:W-:Y:S01]  /*0ad0*/  LOP3.LUT R33, R10, 0x8, RZ, 0xfc, !PT ;  /* 0x000000080a217812 */ /* 0x000fe200078efcff */
[----:B------:R-:W-:Y:S01]  /*0ae0*/  IMAD.HI.U32 R5, R8, R14, RZ ;  /* 0x0000000e08057227 */ /* 0x000fe200078e00ff */
[----:B------:R-:W-:-:S02]  /*0af0*/  ISETP.GE.AND P4, PT, R9, RZ, PT ;  /* 0x000000ff0900720c */ /* 0x000fc40003f86270 */
[----:B------:R-:W-:Y:S01]  /*0b00*/  ISETP.GE.AND P5, PT, R15, RZ, PT ;  /* 0x000000ff0f00720c */ /* 0x000fe20003fa6270 */
[----:B------:R-:W-:Y:S01]  /*0b10*/  IMAD.MOV R4, RZ, RZ, -R4 ;  /* 0x000000ffff047224 */ /* 0x000fe200078e0a04 */
[----:B------:R-:W-:Y:S01]  /*0b20*/  IABS R20, R33 ;  /* 0x0000002100147213 */ /* 0x000fe20000000000 */
[----:B------:R-:W-:Y:S01]  /*0b30*/  IMAD.MOV R5, RZ, RZ, -R5 ;  /* 0x000000ffff057224 */ /* 0x000fe200078e0a05 */
[----:B------:R-:W-:Y:S01]  /*0b40*/  LOP3.LUT R35, R10, 0xc, RZ, 0xfc, !PT ;  /* 0x0000000c0a237812 */ /* 0x000fe200078efcff */
[----:B------:R-:W-:Y:S01]  /*0b50*/  @!P0 IMAD.IADD R6, R6, 0x1, -R13 ;  /* 0x0000000106068824 */ /* 0x000fe200078e0a0d */
[C---:B------:R-:W-:Y:S01]  /*0b60*/  LOP3.LUT R37, R10.reuse, 0xe, RZ, 0xfc, !PT ;  /* 0x0000000e0a257812 */ /* 0x040fe200078efcff */
[C---:B------:R-:W-:Y:S01]  /*0b70*/  IMAD R12, R7.reuse, R4, R12 ;  /* 0x00000004070c7224 */ /* 0x040fe200078e020c */
[----:B------:R-:W-:Y:S01]  /*0b80*/  LOP3.LUT R39, R10, 0x12, RZ, 0xfc, !PT ;  /* 0x000000120a277812 */ /* 0x000fe200078efcff */
[----:B------:R-:W-:Y:S01]  /*0b90*/  IMAD R14, R7, R5, R14 ;  /* 0x00000005070e7224 */ /* 0x000fe200078e020e */
[----:B------:R-:W-:Y:S01]  /*0ba0*/  ISETP.GT.U32.AND P0, PT, R13, R6, PT ;  /* 0x000000060d00720c */ /* 0x000fe20003f04070 */
[----:B------:R-:W0:Y:S01]  /*0bb0*/  LDC.64 R4, c[0x0][0x3a0] ;  /* 0x0000e800ff047b82 */ /* 0x000e220000000a00 */
[----:B------:R-:W-:Y:S01]  /*0bc0*/  IMAD.HI.U32 R11, R8, R18, RZ ;  /* 0x00000012080b7227 */ /* 0x000fe200078e00ff */
[----:B------:R-:W-:-:S02]  /*0bd0*/  IABS R26, R37 ;  /* 0x00000025001a7213 */ /* 0x000fc40000000000 */
[----:B------:R-:W-:Y:S01]  /*0be0*/  LOP3.LUT R40, R10, 0x14, RZ, 0xfc, !PT ;  /* 0x000000140a287812 */ /* 0x000fe200078efcff */
[----:B------:R-:W-:Y:S01]  /*0bf0*/  IMAD.MOV R11, RZ, RZ, -R11 ;  /* 0x000000ffff0b7224 */ /* 0x000fe200078e0a0b */
[----:B------:R-:W-:Y:S01]  /*0c00*/  IABS R30, R39 ;  /* 0x00000027001e7213 */ /* 0x000fe20000000000 */
[----:B------:R-:W-:Y:S01]  /*0c10*/  IMAD.HI.U32 R9, R8, R16, RZ ;  /* 0x0000001008097227 */ /* 0x000fe200078e00ff */
[----:B------:R-:W-:Y:S02]  /*0c20*/  LOP3.LUT R38, R10, 0x10, RZ, 0xfc, !PT ;  /* 0x000000100a267812 */ /* 0x000fe400078efcff */
[----:B------:R-:W-:Y:S01]  /*0c30*/  IABS R32, R40 ;  /* 0x0000002800207213 */ /* 0x000fe20000000000 */
[----:B------:R-:W-:Y:S01]  /*0c40*/  IMAD.HI.U32 R15, R8, R22, RZ ;  /* 0x00000016080f7227 */ /* 0x000fe200078e00ff */
[----:B------:R-:W-:Y:S02]  /*0c50*/  IABS R28, R38 ;  /* 0x00000026001c7213 */ /* 0x000fe40000000000 */
[----:B------:R-:W-:Y:S01]  /*0c60*/  LOP3.LUT R41, R10, 0x2c, RZ, 0xfc, !PT ;  /* 0x0000002c0a297812 */ /* 0x000fe200078efcff */
[----:B------:R-:W-:Y:S01]  /*0c70*/  @!P0 IMAD.IADD R6, R6, 0x1, -R13 ;  /* 0x0000000106068824 */ /* 0x000fe200078e0a0d */
[----:B------:R-:W-:Y:S01]  /*0c80*/  ISETP.NE.AND P0, PT, R24, RZ, PT ;  /* 0x000000ff1800720c */ /* 0x000fe20003f05270 */
[----:B------:R-:W-:Y:S01]  /*0c90*/  IMAD R18, R7, R11, R18 ;  /* 0x0000000b07127224 */ /* 0x000fe200078e0212 */
[----:B------:R-:W-:Y:S01]  /*0ca0*/  IABS R56, R41 ;  /* 0x0000002900387213 */ /* 0x000fe20000000000 */
[----:B------:R-:W-:Y:S01]  /*0cb0*/  IMAD.MOV R9, RZ, RZ, -R9 ;  /* 0x000000ffff097224 */ /* 0x000fe200078e0a09 */
[C---:B------:R-:W-:Y:S01]  /*0cc0*/  LOP3.LUT R43, R10.reuse, 0x2e, RZ, 0xfc, !PT ;  /* 0x0000002e0a2b7812 */ /* 0x040fe200078efcff */
[----:B------:R-:W-:Y:S01]  /*0cd0*/  IMAD.MOV R15, RZ, RZ, -R15 ;  /* 0x000000ffff0f7224 */ /* 0x000fe200078e0a0f */
[----:B------:R-:W-:Y:S01]  /*0ce0*/  LOP3.LUT R45, R10, 0x32, RZ, 0xfc, !PT ;  /* 0x000000320a2d7812 */ /* 0x000fe200078efcff */
[----:B------:R-:W-:Y:S01]  /*0cf0*/  IMAD.HI.U32 R13, R8, R20, RZ ;  /* 0x00000014080d7227 */ /* 0x000fe200078e00ff */
[----:B------:R-:W-:-:S02]  /*0d00*/  IABS R58, R43 ;  /* 0x0000002b003a7213 */ /* 0x000fc40000000000 */
[----:B------:R-:W-:Y:S01]  /*0d10*/  IABS R62, R45 ;  /* 0x0000002d003e7213 */ /* 0x000fe20000000000 */
[----:B0-----:R-:W-:Y:S01]  /*0d20*/  VIADD R11, R4, 0xffffffec ;  /* 0xffffffec040b7836 */ /* 0x001fe20000000000 */
[----:B------:R-:W-:Y:S01]  /*0d30*/  LOP3.LUT R47, R10, 0x38, RZ, 0xfc, !PT ;  /* 0x000000380a2f7812 */ /* 0x000fe200078efcff */
[----:B------:R-:W-:Y:S01]  /*0d40*/  @!P2 IMAD.MOV R6, RZ, RZ, -R6 ;  /* 0x000000ffff06a224 */ /* 0x000fe200078e0a06 */
[----:B------:R-:W-:Y:S01]  /*0d50*/  @!P0 LOP3.LUT R6, RZ, R24, RZ, 0x33, !PT ;  /* 0x00000018ff068212 */ /* 0x000fe200078e33ff */
[----:B------:R-:W-:Y:S01]  /*0d60*/  IMAD R16, R7, R9, R16 ;  /* 0x0000000907107224 */ /* 0x000fe200078e0210 */
[----:B------:R-:W-:Y:S01]  /*0d70*/  ISETP.GE.U32.AND P0, PT, R11, 0x7fffffad, PT ;  /* 0x7fffffad0b00780c */ /* 0x000fe20003f06070 */
[C---:B------:R-:W-:Y:S01]  /*0d80*/  VIADD R9, R4.reuse, 0xffffffed ;  /* 0xffffffed04097836 */ /* 0x040fe20000000000 */
[----:B------:R-:W-:Y:S01]  /*0d90*/  IABS R24, R35 ;  /* 0x0000002300187213 */ /* 0x000fe20000000000 */
[----:B------:R-:W-:Y:S01]  /*0da0*/  IMAD R22, R7, R15, R22 ;  /* 0x0000000f07167224 */ /* 0x000fe200078e0216 */
[----:B------:R-:W-:Y:S01]  /*0db0*/  SEL R17, RZ, 0x1, P0 ;  /* 0x00000001ff117807 */ /* 0x000fe20000000000 */
[----:B------:R-:W-:Y:S01]  /*0dc0*/  VIADD R11, R4, 0xffffffe8 ;  /* 0xffffffe8040b7836 */ /* 0x000fe20000000000 */
[----:B------:R-:W-:Y:S01]  /*0dd0*/  ISETP.GE.U32.AND P2, PT, R9, 0x7fffffae, PT ;  /* 0x7fffffae0900780c */ /* 0x000fe20003f46070 */
[----:B------:R-:W-:Y:S01]  /*0de0*/  IMAD.MOV R13, RZ, RZ, -R13 ;  /* 0x000000ffff0d7224 */ /* 0x000fe200078e0a0d */
[----:B------:R-:W-:Y:S01]  /*0df0*/  LOP3.LUT R49, R10, 0x3a, RZ, 0xfc, !PT ;  /* 0x0000003a0a317812 */ /* 0x000fe200078efcff */
[C---:B------:R-:W-:Y:S01]  /*0e00*/  VIADD R15, R4.reuse, 0xffffffee ;  /* 0xffffffee040f7836 */ /* 0x040fe20000000000 */
[----:B------:R-:W-:Y:S01]  /*0e10*/  ISETP.GE.U32.AND P0, PT, R11, 0x7fffffa9, PT ;  /* 0x7fffffa90b00780c */ /* 0x000fe20003f06070 */
[----:B------:R-:W-:Y:S01]  /*0e20*/  IMAD R20, R7, R13, R20 ;  /* 0x0000000d07147224 */ /* 0x000fe200078e0214 */
[----:B------:R-:W-:Y:S01]  /*0e30*/  SEL R74, RZ, 0x1fffe, P2 ;  /* 0x0001fffeff4a7807 */ /* 0x000fe20001000000 */
[C---:B------:R-:W-:Y:S01]  /*0e40*/  VIADD R9, R4.reuse, 0xffffffe9 ;  /* 0xffffffe904097836 */ /* 0x040fe20000000000 */
[----:B------:R-:W-:Y:S01]  /*0e50*/  ISETP.GE.U32.AND P6, PT, R15, 0x7fffffaf, PT ;  /* 0x7fffffaf0f00780c */ /* 0x000fe20003fc6070 */
[C---:B------:R-:W-:Y:S01]  /*0e60*/  VIADD R13, R4.reuse, 0xffffffef ;  /* 0xffffffef040d7836 */ /* 0x040fe20000000000 */
[----:B------:R-:W-:Y:S01]  /*0e70*/  SEL R21, RZ, 0x1, P0 ;  /* 0x00000001ff157807 */ /* 0x000fe20000000000 */
[C---:B------:R-:W-:Y:S01]  /*0e80*/  VIADD R11, R4.reuse, 0xffffffea ;  /* 0xffffffea040b7836 */ /* 0x040fe20000000000 */
[----:B------:R-:W-:Y:S01]  /*0e90*/  ISETP.GE.U32.AND P2, PT, R9, 0x7fffffaa, PT ;  /* 0x7fffffaa0900780c */ /* 0x000fe20003f46070 */
[----:B------:R-:W-:Y:S01]  /*0ea0*/  VIADD R9, R4, 0xffffffeb ;  /* 0xffffffeb04097836 */ /* 0x000fe20000000000 */
[----:B------:R-:W-:Y:S01]  /*0eb0*/  SEL R15, RZ, 0x4, P6 ;  /* 0x00000004ff0f7807 */ /* 0x000fe20003000000 */
[----:B------:R-:W-:Y:S01]  /*0ec0*/  IMAD.IADD R17, R17, 0x1, R74 ;  /* 0x0000000111117824 */ /* 0x000fe200078e024a */
[----:B------:R-:W-:Y:S01]  /*0ed0*/  ISETP.GE.U32.AND P3, PT, R13, 0x7fffffb0, PT ;  /* 0x7fffffb00d00780c */ /* 0x000fe20003f66070 */
[----:B------:R-:W-:Y:S01]  /*0ee0*/  IMAD.HI.U32 R13, R8, R32, RZ ;  /* 0x00000020080d7227 */ /* 0x000fe200078e00ff */
[----:B------:R-:W-:-:S02]  /*0ef0*/  ISETP.GE.U32.AND P6, PT, R11, 0x7fffffab, PT ;  /* 0x7fffffab0b00780c */ /* 0x000fc40003fc6070 */
[----:B------:R-:W-:Y:S01]  /*0f00*/  SEL R72, RZ, 0x7fff8, P3 ;  /* 0x0007fff8ff487807 */ /* 0x000fe20001800000 */
[C---:B------:R-:W-:Y:S01]  /*0f10*/  VIADD R11, R4.reuse, 0xffffffe4 ;  /* 0xffffffe4040b7836 */ /* 0x040fe20000000000 */
[----:B------:R-:W-:Y:S01]  /*0f20*/  ISETP.GE.U32.AND P3, PT, R9, 0x7fffffac, PT ;  /* 0x7fffffac0900780c */ /* 0x000fe20003f66070 */
[C---:B------:R-:W-:Y:S01]  /*0f30*/  VIADD R9, R4.reuse, 0xffffffe6 ;  /* 0xffffffe604097836 */ /* 0x040fe20000000000 */
[----:B------:R-:W-:Y:S01]  /*0f40*/  SEL R78, RZ, 0x1fffe, P2 ;  /* 0x0001fffeff4e7807 */ /* 0x000fe20001000000 */
[----:B------:R-:W-:Y:S01]  /*0f50*/  IMAD.MOV R13, RZ, RZ, -R13 ;  /* 0x000000ffff0d7224 */ /* 0x000fe200078e0a0d */
[----:B------:R-:W-:Y:S01]  /*0f60*/  ISETP.GE.U32.AND P0, PT, R11, 0x7fffffa5, PT ;  /* 0x7fffffa50b00780c */ /* 0x000fe20003f06070 */
[----:B------:R-:W-:Y:S01]  /*0f70*/  VIADD R11, R4, 0xffffffe5 ;  /* 0xffffffe5040b7836 */ /* 0x000fe20000000000 */
[C---:B------:R-:W-:Y:S01]  /*0f80*/  ISETP.GT.U32.AND P2, PT, R7.reuse, R12, PT ;  /* 0x0000000c0700720c */ /* 0x040fe20003f44070 */
[----:B------:R-:W-:Y:S01]  /*0f90*/  IMAD R32, R7, R13, R32 ;  /* 0x0000000d07207224 */ /* 0x000fe200078e0220 */
[----:B------:R-:W-:Y:S01]  /*0fa0*/  SEL R76, RZ, 0x7fff8, P3 ;  /* 0x0007fff8ff4c7807 */ /* 0x000fe20001800000 */
[----:B------:R-:W-:Y:S01]  /*0fb0*/  IMAD.IADD R21, R21, 0x1, R78 ;  /* 0x0000000115157824 */ /* 0x000fe200078e024e */
[----:B------:R-:W-:Y:S01]  /*0fc0*/  SEL R19, RZ, 0x4, P6 ;  /* 0x00000004ff137807 */ /* 0x000fe20003000000 */
[----:B------:R-:W-:Y:S01]  /*0fd0*/  IMAD R115, R6, R5, RZ ;  /* 0x0000000506737224 */ /* 0x000fe200078e02ff */
[----:B------:R-:W-:Y:S01]  /*0fe0*/  ISETP.GE.U32.AND P3, PT, R9, 0x7fffffa7, PT ;  /* 0x7fffffa70900780c */ /* 0x000fe20003f66070 */
[C---:B------:R-:W-:Y:S01]  /*0ff0*/  VIADD R9, R4.reuse, 0xffffffe1 ;  /* 0xffffffe104097836 */ /* 0x040fe20000000000 */
[----:B------:R-:W-:Y:S01]  /*1000*/  ISETP.GE.U32.AND P6, PT, R11, 0x7fffffa6, PT ;  /* 0x7fffffa60b00780c */ /* 0x000fe20003fc6070 */
[----:B------:R-:W-:Y:S01]  /*1010*/  VIADD R11, R4, 0xffffffe7 ;  /* 0xffffffe7040b7836 */ /* 0x000fe20000000000 */
[----:B------:R-:W-:-:S02]  /*1020*/  SEL R27, RZ, 0x1, P0 ;  /* 0x00000001ff1b7807 */ /* 0x000fc40000000000 */
[----:B------:R-:W-:Y:S01]  /*1030*/  SEL R82, RZ, 0x1fffe, P6 ;  /* 0x0001fffeff527807 */ /* 0x000fe20003000000 */
[----:B------:R-:W-:Y:S01]  /*1040*/  @!P2 IMAD.IADD R12, R12, 0x1, -R7 ;  /* 0x000000010c0ca824 */ /* 0x000fe200078e0a07 */
[----:B------:R-:W-:Y:S01]  /*1050*/  ISETP.GE.U32.AND P6, PT, R9, 0x7fffffa2, PT ;  /* 0x7fffffa20900780c */ /* 0x000fe20003fc6070 */
[----:B------:R-:W-:Y:S01]  /*1060*/  IMAD.HI.U32 R9, R8, R24, RZ ;  /* 0x0000001808097227 */ /* 0x000fe200078e00ff */
[----:B------:R-:W-:Y:S02]  /*1070*/  ISETP.GE.U32.AND P0, PT, R11, 0x7fffffa8, PT ;  /* 0x7fffffa80b00780c */ /* 0x000fe40003f06070 */
[----:B------:R-:W-:Y:S01]  /*1080*/  SEL R86, RZ, 0x1fffe, P6 ;  /* 0x0001fffeff567807 */ /* 0x000fe20003000000 */
[C---:B------:R-:W-:Y:S01]  /*1090*/  VIADD R11, R4.reuse, 0xffffffe2 ;  /* 0xffffffe2040b7836 */ /* 0x040fe20000000000 */
[----:B------:R-:W-:Y:S01]  /*10a0*/  ISETP.GT.U32.AND P6, PT, R7, R14, PT ;  /* 0x0000000e0700720c */ /* 0x000fe20003fc4070 */
[----:B------:R-:W-:Y:S01]  /*10b0*/  IMAD.MOV R9, RZ, RZ, -R9 ;  /* 0x000000ffff097224 */ /* 0x000fe200078e0a09 */
[----:B------:R-:W-:Y:S01]  /*10c0*/  SEL R23, RZ, 0x4, P3 ;  /* 0x00000004ff177807 */ /* 0x000fe20001800000 */
[----:B------:R-:W-:Y:S01]  /*10d0*/  IMAD.IADD R27, R27, 0x1, R82 ;  /* 0x000000011b1b7824 */ /* 0x000fe200078e0252 */
[C---:B------:R-:W-:Y:S01]  /*10e0*/  ISETP.GT.U32.AND P3, PT, R7.reuse, R12, PT ;  /* 0x0000000c0700720c */ /* 0x040fe20003f64070 */
[----:B------:R-:W-:Y:S01]  /*10f0*/  IMAD R24, R7, R9, R24 ;  /* 0x0000000907187224 */ /* 0x000fe200078e0218 */
[----:B------:R-:W-:Y:S01]  /*1100*/  ISETP.GE.U32.AND P2, PT, R11, 0x7fffffa3, PT ;  /* 0x7fffffa30b00780c */ /* 0x000fe20003f46070 */
[----:B------:R-:W-:Y:S01]  /*1110*/  VIADD R11, R4, 0xffffffe3 ;  /* 0xffffffe3040b7836 */ /* 0x000fe20000000000 */
[----:B------:R-:W-:Y:S01]  /*1120*/  SEL R80, RZ, 0x7fff8, P0 ;  /* 0x0007fff8ff507807 */ /* 0x000fe20000000000 */
[----:B------:R-:W-:Y:S01]  /*1130*/  IMAD.HI.U32 R9, R8, R26, RZ ;  /* 0x0000001a08097227 */ /* 0x000fe200078e00ff */
[----:B------:R-:W-:-:S02]  /*1140*/  SEL R29, RZ, 0x4, P2 ;  /* 0x00000004ff1d7807 */ /* 0x000fc40001000000 */
[C---:B------:R-:W-:Y:S01]  /*1150*/  ISETP.GT.U32.AND P2, PT, R7.reuse, R16, PT ;  /* 0x000000100700720c */ /* 0x040fe20003f44070 */
[----:B------:R-:W-:Y:S01]  /*1160*/  @!P6 IMAD.IADD R14, R14, 0x1, -R7 ;  /* 0x000000010e0ee824 */ /* 0x000fe200078e0a07 */
[----:B------:R-:W-:Y:S01]  /*1170*/  ISETP.GT.U32.AND P6, PT, R7, R20, PT ;  /* 0x000000140700720c */ /* 0x000fe20003fc4070 */
[----:B------:R-:W-:Y:S01]  /*1180*/  IMAD.MOV R9, RZ, RZ, -R9 ;  /* 0x000000ffff097224 */ /* 0x000fe200078e0a09 */
[----:B------:R-:W-:Y:S01]  /*1190*/  ISETP.GE.U32.AND P0, PT, R11, 0x7fffffa4, PT ;  /* 0x7fffffa40b00780c */ /* 0x000fe20003f06070 */
[----:B------:R-:W-:Y:S01]  /*11a0*/  @!P3 IMAD.IADD R12, R12, 0x1, -R7 ;  /* 0x000000010c0cb824 */ /* 0x000fe200078e0a07 */
[C---:B------:R-:W-:Y:S01]  /*11b0*/  ISETP.GT.U32.AND P3, PT, R7.reuse, R18, PT ;  /* 0x000000120700720c */ /* 0x040fe20003f64070 */
[----:B------:R-:W-:Y:S01]  /*11c0*/  IMAD R26, R7, R9, R26 ;  /* 0x00000009071a7224 */ /* 0x000fe200078e021a */
[----:B------:R-:W-:Y:S01]  /*11d0*/  SEL R84, RZ, 0x7fff8, P0 ;  /* 0x0007fff8ff547807 */ /* 0x000fe20000000000 */
[----:B------:R-:W-:Y:S01]  /*11e0*/  IMAD.HI.U32 R11, R8, R30, RZ ;  /* 0x0000001e080b7227 */ /* 0x000fe200078e00ff */
[----:B------:R-:W-:-:S02]  /*11f0*/  ISETP.GE.AND P0, PT, R10, RZ, PT ;  /* 0x000000ff0a00720c */ /* 0x000fc40003f06270 */
[----:B------:R-:W-:Y:S01]  /*1200*/  LOP3.LUT R13, R10, 0x18, RZ, 0xfc, !PT ;  /* 0x000000180a0d7812 */ /* 0x000fe200078efcff */
[--C-:B------:R-:W-:Y:S01]  /*1210*/  @!P2 IMAD.IADD R16, R16, 0x1, -R7.reuse ;  /* 0x000000011010a824 */ /* 0x100fe200078e0a07 */
[C---:B------:R-:W-:Y:S01]  /*1220*/  ISETP.GT.U32.AND P2, PT, R7.reuse, R14, PT ;  /* 0x0000000e0700720c */ /* 0x040fe20003f44070 */
[----:B------:R-:W-:Y:S01]  /*1230*/  @!P6 IMAD.IADD R20, R20, 0x1, -R7 ;  /* 0x000000011414e824 */ /* 0x000fe200078e0a07 */
[----:B------:R-:W-:Y:S01]  /*1240*/  IABS R36, R13 ;  /* 0x0000000d00247213 */ /* 0x000fe20000000000 */
[----:B------:R-:W-:Y:S01]  /*1250*/  IMAD.MOV R11, RZ, RZ, -R11 ;  /* 0x000000ffff0b7224 */ /* 0x000fe200078e0a0b */
[----:B------:R-:W-:Y:S01]  /*1260*/  LOP3.LUT R51, R10, 0x3c, RZ, 0xfc, !PT ;  /* 0x0000003c0a337812 */ /* 0x000fe200078efcff */
[----:B------:R-:W-:Y:S01]  /*1270*/  @!P3 IMAD.IADD R18, R18, 0x1, -R7 ;  /* 0x000000011212b824 */ /* 0x000fe200078e0a07 */
[C---:B------:R-:W-:Y:S01]  /*1280*/  ISETP.GT.U32.AND P3, PT, R7.reuse, R16, PT ;  /* 0x000000100700720c */ /* 0x040fe20003f64070 */
[----:B------:R-:W-:Y:S01]  /*1290*/  IMAD.HI.U32 R9, R8, R28, RZ ;  /* 0x0000001c08097227 */ /* 0x000fe200078e00ff */
[----:B------:R-:W-:-:S02]  /*12a0*/  ISETP.GT.U32.AND P6, PT, R7, R20, PT ;  /* 0x000000140700720c */ /* 0x000fc40003fc4070 */
[----:B------:R-:W-:Y:S01]  /*12b0*/  LOP3.LUT R21, R21, 0x3, RZ, 0xc0, !PT ;  /* 0x0000000315157812 */ /* 0x000fe200078ec0ff */
[----:B------:R-:W-:Y:S01]  /*12c0*/  @!P0 IMAD.MOV R12, RZ, RZ, -R12 ;  /* 0x000000ffff0c8224 */ /* 0x000fe200078e0a0c */
[C---:B------:R-:W-:Y:S01]  /*12d0*/  ISETP.GT.U32.AND P0, PT, R7.reuse, R18, PT ;  /* 0x000000120700720c */ /* 0x040fe20003f04070 */
[----:B------:R-:W-:Y:S01]  /*12e0*/  @!P2 IMAD.IADD R14, R14, 0x1, -R7 ;  /* 0x000000010e0ea824 */ /* 0x000fe200078e0a07 */
[C---:B------:R-:W-:Y:S01]  /*12f0*/  ISETP.GT.U32.AND P2, PT, R7.reuse, R22, PT ;  /* 0x000000160700720c */ /* 0x040fe20003f44070 */
[----:B------:R-:W-:Y:S01]  /*1300*/  IMAD R30, R7, R11, R30 ;  /* 0x0000000b071e7224 */ /* 0x000fe200078e021e */
[----:B------:R-:W-:Y:S01]  /*1310*/  LOP3.LUT R11, R10, 0x16, RZ, 0xfc, !PT ;  /* 0x000000160a0b7812 */ /* 0x000fe200078efcff */
[----:B------:R-:W-:Y:S01]  /*1320*/  @!P5 IMAD.MOV R14, RZ, RZ, -R14 ;  /* 0x000000ffff0ed224 */ /* 0x000fe200078e0a0e */
[----:B------:R-:W-:Y:S01]  /*1330*/  IADD3 R19, PT, PT, R21, R76, R19 ;  /* 0x0000004c15137210 */ /* 0x000fe20007ffe013 */
[--C-:B------:R-:W-:Y:S01]  /*1340*/  @!P3 IMAD.IADD R16, R16, 0x1, -R7.reuse ;  /* 0x000000011010b824 */ /* 0x100fe200078e0a07 */
[C---:B------:R-:W-:Y:S01]  /*1350*/  ISETP.GT.U32.AND P3, PT, R7.reuse, R24, PT ;  /* 0x000000180700720c */ /* 0x040fe20003f64070 */
[--C-:B------:R-:W-:Y:S01]  /*1360*/  @!P6 IMAD.IADD R20, R20, 0x1, -R7.reuse ;  /* 0x000000011414e824 */ /* 0x100fe200078e0a07 */
[----:B------:R-:W-:Y:S01]  /*1370*/  ISETP.GT.U32.AND P6, PT, R7, R26, PT ;  /* 0x0000001a0700720c */ /* 0x000fe20003fc4070 */
[----:B------:R-:W-:Y:S01]  /*1380*/  @!P4 IMAD.MOV R16, RZ, RZ, -R16 ;  /* 0x000000ffff10c224 */ /* 0x000fe200078e0a10 */
[----:B------:R-:W-:Y:S01]  /*1390*/  LOP3.LUT R17, R17, 0x3, RZ, 0xc0, !PT ;  /* 0x0000000311117812 */ /* 0x000fe200078ec0ff */
[--C-:B------:R-:W-:Y:S01]  /*13a0*/  @!P0 IMAD.IADD R18, R18, 0x1, -R7.reuse ;  /* 0x0000000112128824 */ /* 0x100fe200078e0a07 */
[----:B------:R-:W-:Y:S01]  /*13b0*/  ISETP.GE.AND P0, PT, R31, RZ, PT ;  /* 0x000000ff1f00720c */ /* 0x000fe20003f06270 */
[----:B------:R-:W-:Y:S01]  /*13c0*/  @!P2 IMAD.IADD R22, R22, 0x1, -R7 ;  /* 0x000000011616a824 */ /* 0x000fe200078e0a07 */
[----:B------:R-:W-:Y:S01]  /*13d0*/  ISETP.GE.AND P2, PT, R33, RZ, PT ;  /* 0x000000ff2100720c */ /* 0x000fe20003f46270 */
[----:B------:R-:W-:Y:S01]  /*13e0*/  IMAD.MOV R9, RZ, RZ, -R9 ;  /* 0x000000ffff097224 */ /* 0x000fe200078e0a09 */
[C---:B------:R-:W-:Y:S01]  /*13f0*/  LOP3.LUT R31, R10.reuse, 0x20, RZ, 0xfc, !PT ;  /* 0x000000200a1f7812 */ /* 0x040fe200078efcff */
[----:B------:R-:W-:Y:S01]  /*1400*/  IMAD.SHL.U32 R19, R19, 0x100, RZ ;  /* 0x0000010013137824 */ /* 0x000fe200078e00ff */
[----:B------:R-:W-:Y:S01]  /*1410*/  LOP3.LUT R33, R10, 0x24, RZ, 0xfc, !PT ;  /* 0x000000240a217812 */ /* 0x000fe200078efcff */
[--C-:B------:R-:W-:Y:S01]  /*1420*/  @!P3 IMAD.IADD R24, R24, 0x1, -R7.reuse ;  /* 0x000000011818b824 */ /* 0x100fe200078e0a07 */
[----:B------:R-:W-:Y:S01]  /*1430*/  ISETP.GE.AND P3, PT, R34, RZ, PT ;  /* 0x000000ff2200720c */ /* 0x000fe20003f66270 */
[----:B------:R-:W-:Y:S01]  /*1440*/  @!P6 IMAD.IADD R26, R26, 0x1, -R7 ;  /* 0x000000011a1ae824 */ /* 0x000fe200078e0a07 */
[C---:B------:R-:W-:Y:S01]  /*1450*/  ISETP.GT.U32.AND P6, PT, R7.reuse, R22, PT ;  /* 0x000000160700720c */ /* 0x040fe20003fc4070 */
[C---:B------:R-:W-:Y:S01]  /*1460*/  IMAD R28, R7.reuse, R9, R28 ;  /* 0x00000009071c7224 */ /* 0x040fe200078e021c */
[C---:B------:R-:W-:Y:S01]  /*1470*/  ISETP.GT.U32.AND P4, PT, R7.reuse, R24, PT ;  /* 0x000000180700720c */ /* 0x040fe20003f84070 */
[----:B------:R-:W-:Y:S01]  /*1480*/  @!P0 IMAD.MOV R18, RZ, RZ, -R18 ;  /* 0x000000ffff128224 */ /* 0x000fe200078e0a12 */
[C---:B------:R-:W-:Y:S01]  /*1490*/  ISETP.GT.U32.AND P5, PT, R7.reuse, R26, PT ;  /* 0x0000001a0700720c */ /* 0x040fe20003fa4070 */
[----:B------:R-:W-:Y:S01]  /*14a0*/  @!P2 IMAD.MOV R20, RZ, RZ, -R20 ;  /* 0x000000ffff14a224 */ /* 0x000fe200078e0a14 */
[----:B------:R-:W-:-:S02]  /*14b0*/  ISETP.GT.U32.AND P2, PT, R7, R30, PT ;  /* 0x0000001e0700720c */ /* 0x000fc40003f44070 */
[----:B------:R-:W-:Y:S02]  /*14c0*/  IABS R34, R11 ;  /* 0x0000000b00227213 */ /* 0x000fe40000000000 */
[C---:B------:R-:W-:Y:S02]  /*14d0*/  ISETP.GT.U32.AND P0, PT, R7.reuse, R28, PT ;  /* 0x0000001c0700720c */ /* 0x040fe40003f04070 */
[----:B------:R-:W-:Y:S01]  /*14e0*/  IABS R44, R31 ;  /* 0x0000001f002c7213 */ /* 0x000fe20000000000 */
[--C-:B------:R-:W-:Y:S01]  /*14f0*/  @!P6 IMAD.IADD R22, R22, 0x1, -R7.reuse ;  /* 0x000000011616e824 */ /* 0x100fe200078e0a07 */
[----:B------:R-:W-:Y:S01]  /*1500*/  ISETP.GT.U32.AND P6, PT, R7, R32, PT ;  /* 0x000000200700720c */ /* 0x000fe20003fc4070 */
[--C-:B------:R-:W-:Y:S01]  /*1510*/  @!P4 IMAD.IADD R24, R24, 0x1, -R7.reuse ;  /* 0x000000011818c824 */ /* 0x100fe200078e0a07 */
[----:B------:R-:W-:Y:S01]  /*1520*/  ISETP.GE.AND P4, PT, R35, RZ, PT ;  /* 0x000000ff2300720c */ /* 0x000fe20003f86270 */
[----:B------:R-:W-:Y:S01]  /*1530*/  @!P5 IMAD.IADD R26, R26, 0x1, -R7 ;  /* 0x000000011a1ad824 */ /* 0x000fe200078e0a07 */
[----:B------:R-:W-:Y:S01]  /*1540*/  ISETP.GE.AND P5, PT, R37, RZ, PT ;  /* 0x000000ff2500720c */ /* 0x000fe20003fa6270 */
[----:B------:R-:W-:Y:S01]  /*1550*/  IMAD.HI.U32 R9, R8, R34, RZ ;  /* 0x0000002208097227 */ /* 0x000fe200078e00ff */
[----:B------:R-:W-:-:S02]  /*1560*/  IABS R48, R33 ;  /* 0x0000002100307213 */ /* 0x000fc40000000000 */
[----:B------:R-:W-:Y:S01]  /*1570*/  LOP3.LUT R35, R10, 0x26, RZ, 0xfc, !PT ;  /* 0x000000260a237812 */ /* 0x000fe200078efcff */
[----:B------:R-:W-:Y:S01]  /*1580*/  @!P2 IMAD.IADD R30, R30, 0x1, -R7 ;  /* 0x000000011e1ea824 */ /* 0x000fe200078e0a07 */
[----:B------:R-:W-:Y:S01]  /*1590*/  LOP3.LUT R37, R10, 0x28, RZ, 0xfc, !PT ;  /* 0x000000280a257812 */ /* 0x000fe200078efcff */
[----:B------:R-:W-:Y:S01]  /*15a0*/  IMAD.MOV R9, RZ, RZ, -R9 ;  /* 0x000000ffff097224 */ /* 0x000fe200078e0a09 */
[----:B------:R-:W-:Y:S01]  /*15b0*/  IABS R50, R35 ;  /* 0x0000002300327213 */ /* 0x000fe20000000000 */
[--C-:B------:R-:W-:Y:S01]  /*15c0*/  @!P6 IMAD.IADD R32, R32, 0x1, -R7.reuse ;  /* 0x000000012020e824 */ /* 0x100fe200078e0a07 */
[C---:B------:R-:W-:Y:S01]  /*15d0*/  ISETP.GT.U32.AND P6, PT, R7.reuse, R30, PT ;  /* 0x0000001e0700720c */ /* 0x040fe20003fc4070 */
[----:B------:R-:W-:Y:S01]  /*15e0*/  @!P0 IMAD.IADD R28, R28, 0x1, -R7 ;  /* 0x000000011c1c8824 */ /* 0x000fe200078e0a07 */
[----:B------:R-:W-:Y:S01]  /*15f0*/  ISETP.GE.AND P0, PT, R38, RZ, PT ;  /* 0x000000ff2600720c */ /* 0x000fe20003f06270 */
[----:B------:R-:W-:Y:S01]  /*1600*/  IMAD R34, R7, R9, R34 ;  /* 0x0000000907227224 */ /* 0x000fe200078e0222 */
[----:B------:R-:W-:Y:S01]  /*1610*/  IABS R52, R37 ;  /* 0x0000002500347213 */ /* 0x000fe20000000000 */
[----:B------:R-:W-:Y:S01]  /*1620*/  @!P4 IMAD.MOV R24, RZ, RZ, -R24 ;  /* 0x000000ffff18c224 */ /* 0x000fe200078e0a18 */
[----:B------:R-:W-:Y:S01]  /*1630*/  ISETP.GE.AND P4, PT, R39, RZ, PT ;  /* 0x000000ff2700720c */ /* 0x000fe20003f86270 */
[----:B------:R-:W-:Y:S01]  /*1640*/  IMAD.HI.U32 R9, R8, R36, RZ ;  /* 0x0000002408097227 */ /* 0x000fe200078e00ff */
[----:B------:R-:W-:-:S02]  /*1650*/  ISETP.GT.U32.AND P2, PT, R7, R28, PT ;  /* 0x0000001c0700720c */ /* 0x000fc40003f44070 */
[----:B------:R-:W-:Y:S01]  /*1660*/  LOP3.LUT R39, R10, 0x2a, RZ, 0xfc, !PT ;  /* 0x0000002a0a277812 */ /* 0x000fe200078efcff */
[----:B------:R-:W-:Y:S01]  /*1670*/  @!P5 IMAD.MOV R26, RZ, RZ, -R26 ;  /* 0x000000ffff1ad224 */ /* 0x000fe200078e0a1a */
[----:B------:R-:W-:Y:S01]  /*1680*/  ISETP.GT.U32.AND P5, PT, R7, R34, PT ;  /* 0x000000220700720c */ /* 0x000fe20003fa4070 */
[----:B------:R-:W-:Y:S01]  /*1690*/  IMAD.MOV R9, RZ, RZ, -R9 ;  /* 0x000000ffff097224 */ /* 0x000fe200078e0a09 */
[----:B------:R-:W-:Y:S01]  /*16a0*/  IABS R54, R39 ;  /* 0x0000002700367213 */ /* 0x000fe20000000000 */
[--C-:B------:R-:W-:Y:S01]  /*16b0*/  @!P6 IMAD.IADD R30, R30, 0x1, -R7.reuse ;  /* 0x000000011e1ee824 */ /* 0x100fe200078e0a07 */
[----:B------:R-:W-:Y:S01]  /*16c0*/  ISETP.GE.AND P6, PT, R11, RZ, PT ;  /* 0x000000ff0b00720c */ /* 0x000fe20003fc6270 */
[C---:B------:R-:W-:Y:S01]  /*16d0*/  IMAD R36, R7.reuse, R9, R36 ;  /* 0x0000000907247224 */ /* 0x040fe200078e0224 */
[----:B------:R-:W-:Y:S01]  /*16e0*/  LOP3.LUT R9, R10, 0x1a, RZ, 0xfc, !PT ;  /* 0x0000001a0a097812 */ /* 0x000fe200078efcff */
[----:B------:R-:W-:Y:S01]  /*16f0*/  @!P3 IMAD.MOV R22, RZ, RZ, -R22 ;  /* 0x000000ffff16b224 */ /* 0x000fe200078e0a16 */
[C---:B------:R-:W-:Y:S01]  /*1700*/  ISETP.GT.U32.AND P3, PT, R7.reuse, R32, PT ;  /* 0x000000200700720c */ /* 0x040fe20003f64070 */
[----:B------:R-:W-:Y:S01]  /*1710*/  @!P4 IMAD.MOV R30, RZ, RZ, -R30 ;  /* 0x000000ffff1ec224 */ /* 0x000fe200078e0a1e */
[----:B------:R-:W-:Y:S01]  /*1720*/  ISETP.GT.U32.AND P4, PT, R7, R36, PT ;  /* 0x000000240700720c */ /* 0x000fe20003f84070 */
[--C-:B------:R-:W-:Y:S01]  /*1730*/  @!P2 IMAD.IADD R28, R28, 0x1, -R7.reuse ;  /* 0x000000011c1ca824 */ /* 0x100fe200078e0a07 */
[----:B------:R-:W-:Y:S01]  /*1740*/  ISETP.GE.AND P2, PT, R40, RZ, PT ;  /* 0x000000ff2800720c */ /* 0x000fe20003f46270 */
[----:B------:R-:W-:Y:S01]  /*1750*/  @!P5 IMAD.IADD R34, R34, 0x1, -R7 ;  /* 0x000000012222d824 */ /* 0x000fe200078e0a07 */
[----:B------:R-:W-:Y:S01]  /*1760*/  IABS R38, R9 ;  /* 0x0000000900267213 */ /* 0x000fe20000000000 */
[----:B------:R-:W-:Y:S01]  /*1770*/  @!P0 IMAD.MOV R28, RZ, RZ, -R28 ;  /* 0x000000ffff1c8224 */ /* 0x000fe200078e0a1c */
[----:B------:R-:W-:-:S02]  /*1780*/  LOP3.LUT R11, R10, 0x1c, RZ, 0xfc, !PT ;  /* 0x0000001c0a0b7812 */ /* 0x000fc400078efcff */
[----:B------:R-:W-:Y:S02]  /*1790*/  ISETP.GT.U32.AND P0, PT, R7, R34, PT ;  /* 0x000000220700720c */ /* 0x000fe40003f04070 */
[----:B------:R-:W-:Y:S01]  /*17a0*/  ISETP.GE.AND P5, PT, R9, RZ, PT ;  /* 0x000000ff0900720c */ /* 0x000fe20003fa6270 */
[--C-:B------:R-:W-:Y:S01]  /*17b0*/  @!P3 IMAD.IADD R32, R32, 0x1, -R7.reuse ;  /* 0x000000012020b824 */ /* 0x100fe200078e0a07 */
[----:B------:R-:W-:Y:S01]  /*17c0*/  IABS R40, R11 ;  /* 0x0000000b00287213 */ /* 0x000fe20000000000 */
[----:B------:R-:W-:Y:S01]  /*17d0*/  IMAD.HI.U32 R9, R8, R38, RZ ;  /* 0x0000002608097227 */ /* 0x000fe200078e00ff */
[----:B------:R-:W-:Y:S02]  /*17e0*/  ISETP.GE.AND P3, PT, R13, RZ, PT ;  /* 0x000000ff0d00720c */ /* 0x000fe40003f66270 */
[----:B------:R-:W-:Y:S01]  /*17f0*/  LOP3.LUT R13, R10, 0x1e, RZ, 0xfc, !PT ;  /* 0x0000001e0a0d7812 */ /* 0x000fe200078efcff */
[----:B------:R-:W-:Y:S01]  /*1800*/  @!P4 IMAD.IADD R36, R36, 0x1, -R7 ;  /* 0x000000012424c824 */ /* 0x000fe200078e0a07 */
[----:B------:R-:W-:Y:S01]  /*1810*/  LOP3.LUT R27, R27, 0x3, RZ, 0xc0, !PT ;  /* 0x000000031b1b7812 */ /* 0x000fe200078ec0ff */
[----:B------:R-:W-:Y:S01]  /*1820*/  @!P2 IMAD.MOV R32, RZ, RZ, -R32 ;  /* 0x000000ffff20a224 */ /* 0x000fe200078e0a20 */
[----:B------:R-:W-:Y:S01]  /*1830*/  ISETP.GE.AND P2, PT, R11, RZ, PT ;  /* 0x000000ff0b00720c */ /* 0x000fe20003f46270 */
[----:B------:R-:W-:Y:S01]  /*1840*/  IMAD.MOV R9, RZ, RZ, -R9 ;  /* 0x000000ffff097224 */ /* 0x000fe200078e0a09 */
[----:B------:R-:W-:Y:S01]  /*1850*/  ISETP.GT.U32.AND P4, PT, R7, R36, PT ;  /* 0x000000240700720c */ /* 0x000fe20003f84070 */
[----:B------:R-:W-:Y:S01]  /*1860*/  IMAD.HI.U32 R11, R8, R40, RZ ;  /* 0x00000028080b7227 */ /* 0x000fe200078e00ff */
[----:B------:R-:W-:-:S02]  /*1870*/  IABS R42, R13 ;  /* 0x0000000d002a7213 */ /* 0x000fc40000000000 */
[----:B------:R-:W-:Y:S01]  /*1880*/  IADD3 R15, PT, PT, R17, R72, R15 ;  /* 0x00000048110f7210 */ /* 0x000fe20007ffe00f */
[----:B------:R-:W-:Y:S01]  /*1890*/  @!P0 IMAD.IADD R34, R34, 0x1, -R7 ;  /* 0x0000000122228824 */ /* 0x000fe200078e0a07 */
[----:B------:R-:W-:Y:S01]  /*18a0*/  ISETP.GE.AND P0, PT, R13, RZ, PT ;  /* 0x000000ff0d00720c */ /* 0x000fe20003f06270 */
[----:B------:R-:W-:Y:S01]  /*18b0*/  IMAD R38, R7, R9, R38 ;  /* 0x0000000907267224 */ /* 0x000fe200078e0226 */
[----:B------:R-:W-:Y:S01]  /*18c0*/  IADD3 R23, PT, PT, R27, R80, R23 ;  /* 0x000000501b177210 */ /* 0x000fe20007ffe017 */
[----:B------:R-:W-:Y:S01]  /*18d0*/  IMAD.MOV R11, RZ, RZ, -R11 ;  /* 0x000000ffff0b7224 */ /* 0x000fe200078e0a0b */
[----:B------:R-:W-:Y:S01]  /*18e0*/  LOP3.LUT R72, R19, 0xf00, RZ, 0xe2, !PT ;  /* 0x00000f0013487812 */ /* 0x000fe200078ee2ff */
[----:B------:R-:W-:Y:S01]  /*18f0*/  @!P6 IMAD.MOV R34, RZ, RZ, -R34 ;  /* 0x000000ffff22e224 */ /* 0x000fe200078e0a22 */
[----:B------:R-:W-:Y:S01]  /*1900*/  ISETP.GT.U32.AND P6, PT, R7, R38, PT ;  /* 0x000000260700720c */ /* 0x000fe20003fc4070 */
[----:B------:R-:W-:-:S04]  /*1910*/  IMAD.HI.U32 R13, R8, R42, RZ ;  /* 0x0000002a080d7227 */ /* 0x000fc800078e00ff */
[C---:B------:R-:W-:Y:S02]  /*1920*/  IMAD R40, R7.reuse, R11, R40 ;  /* 0x0000000b07287224 */ /* 0x040fe400078e0228 */
[----:B------:R-:W-:Y:S02]  /*1930*/  IMAD.MOV R13, RZ, RZ, -R13 ;  /* 0x000000ffff0d7224 */ /* 0x000fe400078e0a0d */
[--C-:B------:R-:W-:Y:S01]  /*1940*/  @!P4 IMAD.IADD R36, R36, 0x1, -R7.reuse ;  /* 0x000000012424c824 */ /* 0x100fe200078e0a07 */
[C---:B------:R-:W-:Y:S01]  /*1950*/  ISETP.GT.U32.AND P4, PT, R7.reuse, R40, PT ;  /* 0x000000280700720c */ /* 0x040fe20003f84070 */
[C---:B------:R-:W-:Y:S01]  /*1960*/  IMAD R42, R7.reuse, R13, R42 ;  /* 0x0000000d072a7224 */ /* 0x040fe200078e022a */
[----:B------:R-:W-:Y:S01]  /*1970*/  LOP3.LUT R13, R10, 0x22, RZ, 0xfc, !PT ;  /* 0x000000220a0d7812 */ /* 0x000fe200078efcff */
[----:B------:R-:W-:Y:S02]  /*1980*/  @!P6 IMAD.IADD R38, R38, 0x1, -R7 ;  /* 0x000000012626e824 */ /* 0x000fe400078e0a07 */
[----:B------:R-:W-:Y:S01]  /*1990*/  IMAD.HI.U32 R9, R8, R44, RZ ;  /* 0x0000002c08097227 */ /* 0x000fe200078e00ff */
[----:B------:R-:W-:-:S02]  /*19a0*/  ISETP.GT.U32.AND P6, PT, R7, R42, PT ;  /* 0x0000002a0700720c */ /* 0x000fc40003fc4070 */
[----:B------:R-:W-:Y:S01]  /*19b0*/  IABS R46, R13 ;  /* 0x0000000d002e7213 */ /* 0x000fe20000000000 */
[----:B------:R-:W-:Y:S02]  /*19c0*/  IMAD.MOV R9, RZ, RZ, -R9 ;  /* 0x000000ffff097224 */ /* 0x000fe400078e0a09 */
[----:B------:R-:W-:-:S04]  /*19d0*/  IMAD.HI.U32 R11, R8, R48, RZ ;  /* 0x00000030080b7227 */ /* 0x000fc800078e00ff */
[----:B------:R-:W-:Y:S01]  /*19e0*/  @!P4 IMAD.IADD R40, R40, 0x1, -R7 ;  /* 0x000000012828c824 */ /* 0x000fe200078e0a07 */
[C---:B------:R-:W-:Y:S01]  /*19f0*/  ISETP.GT.U32.AND P4, PT, R7.reuse, R38, PT ;  /* 0x000000260700720c */ /* 0x040fe20003f84070 */
[----:B------:R-:W-:Y:S02]  /*1a00*/  IMAD R44, R7, R9, R44 ;  /* 0x00000009072c7224 */ /* 0x000fe400078e022c */
[----:B------:R-:W-:-:S04]  /*1a10*/  IMAD.HI.U32 R9, R8, R46, RZ ;  /* 0x0000002e08097227 */ /* 0x000fc800078e00ff */
[----:B------:R-:W-:Y:S01]  /*1a20*/  @!P6 IMAD.IADD R42, R42, 0x1, -R7 ;  /* 0x000000012a2ae824 */ /* 0x000fe200078e0a07 */
[C---:B------:R-:W-:Y:S01]  /*1a30*/  ISETP.GT.U32.AND P6, PT, R7.reuse, R40, PT ;  /* 0x000000280700720c */ /* 0x040fe20003fc4070 */
[----:B------:R-:W-:Y:S02]  /*1a40*/  IMAD.MOV R9, RZ, RZ, -R9 ;  /* 0x000000ffff097224 */ /* 0x000fe400078e0a09 */
[----:B------:R-:W-:Y:S02]  /*1a50*/  IMAD.MOV R11, RZ, RZ, -R11 ;  /* 0x000000ffff0b7224 */ /* 0x000fe400078e0a0b */
[C---:B------:R-:W-:Y:S02]  /*1a60*/  IMAD R46, R7.reuse, R9, R46 ;  /* 0x00000009072e7224 */ /* 0x040fe400078e022e */
[----:B------:R-:W-:Y:S01]  /*1a70*/  @!P4 IMAD.IADD R38, R38, 0x1, -R7 ;  /* 0x000000012626c824 */ /* 0x000fe200078e0a07 */
[C---:B------:R-:W-:Y:S01]  /*1a80*/  ISETP.GT.U32.AND P4, PT, R7.reuse, R44, PT ;  /* 0x0000002c0700720c */ /* 0x040fe20003f84070 */
[----:B------:R-:W-:-:S02]  /*1a90*/  IMAD R48, R7, R11, R48 ;  /* 0x0000000b07307224 */ /* 0x000fc400078e0230 */
[----:B------:R-:W-:Y:S01]  /*1aa0*/  @!P5 IMAD.MOV R38, RZ, RZ, -R38 ;  /* 0x000000ffff26d224 */ /* 0x000fe200078e0a26 */
[----:B------:R-:W-:Y:S01]  /*1ab0*/  ISETP.GT.U32.AND P5, PT, R7, R46, PT ;  /* 0x0000002e0700720c */ /* 0x000fe20003fa4070 */
[----:B------:R-:W-:-:S04]  /*1ac0*/  IMAD.HI.U32 R9, R8, R50, RZ ;  /* 0x0000003208097227 */ /* 0x000fc800078e00ff */
[----:B------:R-:W-:Y:S01]  /*1ad0*/  @!P6 IMAD.IADD R40, R40, 0x1, -R7 ;  /* 0x000000012828e824 */ /* 0x000fe200078e0a07 */
[C---:B------:R-:W-:Y:S01]  /*1ae0*/  ISETP.GT.U32.AND P6, PT, R7.reuse, R48, PT ;  /* 0x000000300700720c */ /* 0x040fe20003fc4070 */
[----:B------:R-:W-:Y:S02]  /*1af0*/  IMAD.MOV R9, RZ, RZ, -R9 ;  /* 0x000000ffff097224 */ /* 0x000fe400078e0a09 */
[----:B------:R-:W-:Y:S01]  /*1b00*/  @!P3 IMAD.MOV R36, RZ, RZ, -R36 ;  /* 0x000000ffff24b224 */ /* 0x000fe200078e0a24 */
[C---:B------:R-:W-:Y:S01]  /*1b10*/  ISETP.GT.U32.AND P3, PT, R7.reuse, R42, PT ;  /* 0x0000002a0700720c */ /* 0x040fe20003f64070 */
[----:B------:R-:W-:Y:S02]  /*1b20*/  IMAD R50, R7, R9, R50 ;  /* 0x0000000907327224 */ /* 0x000fe400078e0232 */
[----:B------:R-:W-:Y:S01]  /*1b30*/  @!P4 IMAD.IADD R44, R44, 0x1, -R7 ;  /* 0x000000012c2cc824 */ /* 0x000fe200078e0a07 */
[----:B------:R-:W-:Y:S01]  /*1b40*/  ISETP.GE.AND P4, PT, R31, RZ, PT ;  /* 0x000000ff1f00720c */ /* 0x000fe20003f86270 */
[----:B------:R-:W-:Y:S01]  /*1b50*/  IMAD.HI.U32 R9, R8, R52, RZ ;  /* 0x0000003408097227 */ /* 0x000fe200078e00ff */
[----:B------:R-:W-:-:S03]  /*1b60*/  IABS R31, R49 ;  /* 0x00000031001f7213 */ /* 0x000fc60000000000 */
[----:B------:R-:W-:Y:S01]  /*1b70*/  @!P5 IMAD.IADD R46, R46, 0x1, -R7 ;  /* 0x000000012e2ed824 */ /* 0x000fe200078e0a07 */
[----:B------:R-:W-:Y:S01]  /*1b80*/  ISETP.GT.U32.AND P5, PT, R7, R44, PT ;  /* 0x0000002c0700720c */ /* 0x000fe20003fa4070 */
[----:B------:R-:W-:Y:S02]  /*1b90*/  IMAD.MOV R11, RZ, RZ, -R9 ;  /* 0x000000ffff0b7224 */ /* 0x000fe400078e0a09 */
[----:B------:R-:W-:-:S04]  /*1ba0*/  IMAD.HI.U32 R9, R8, R54, RZ ;  /* 0x0000003608097227 */ /* 0x000fc800078e00ff */
[----:B------:R-:W-:Y:S01]  /*1bb0*/  @!P6 IMAD.IADD R48, R48, 0x1, -R7 ;  /* 0x000000013030e824 */ /* 0x000fe200078e0a07 */
[C---:B------:R-:W-:Y:S01]  /*1bc0*/  ISETP.GT.U32.AND P6, PT, R7.reuse, R46, PT ;  /* 0x0000002e0700720c */ /* 0x040fe20003fc4070 */
[C---:B------:R-:W-:Y:S02]  /*1bd0*/  IMAD R52, R7.reuse, R11, R52 ;  /* 0x0000000b07347224 */ /* 0x040fe400078e0234 */
[----:B------:R-:W-:Y:S02]  /*1be0*/  IMAD.MOV R11, RZ, RZ, -R9 ;  /* 0x000000ffff0b7224 */ /* 0x000fe400078e0a09 */
[--C-:B------:R-:W-:Y:S01]  /*1bf0*/  @!P3 IMAD.IADD R42, R42, 0x1, -R7.reuse ;  /* 0x000000012a2ab824 */ /* 0x100fe200078e0a07 */
[C---:B------:R-:W-:Y:S01]  /*1c00*/  ISETP.GT.U32.AND P3, PT, R7.reuse, R50, PT ;  /* 0x000000320700720c */ /* 0x040fe20003f64070 */
[----:B------:R-:W-:Y:S02]  /*1c10*/  IMAD R54, R7, R11, R54 ;  /* 0x0000000b07367224 */ /* 0x000fe400078e0236 */
[----:B------:R-:W-:-:S02]  /*1c20*/  @!P5 IMAD.IADD R44, R44, 0x1, -R7 ;  /* 0x000000012c2cd824 */ /* 0x000fc400078e0a07 */
[----:B------:R-:W-:Y:S01]  /*1c30*/  IMAD.HI.U32 R9, R8, R56, RZ ;  /* 0x0000003808097227 */ /* 0x000fe200078e00ff */
[----:B------:R-:W-:-:S03]  /*1c40*/  ISETP.GT.U32.AND P5, PT, R7, R54, PT ;  /* 0x000000360700720c */ /* 0x000fc60003fa4070 */
[--C-:B------:R-:W-:Y:S01]  /*1c50*/  @!P6 IMAD.IADD R46, R46, 0x1, -R7.reuse ;  /* 0x000000012e2ee824 */ /* 0x100fe200078e0a07 */
[----:B------:R-:W-:Y:S01]  /*1c60*/  ISETP.GE.AND P6, PT, R13, RZ, PT ;  /* 0x000000ff0d00720c */ /* 0x000fe20003fc6270 */
[----:B------:R-:W-:Y:S01]  /*1c70*/  @!P2 IMAD.MOV R40, RZ, RZ, -R40 ;  /* 0x000000ffff28a224 */ /* 0x000fe200078e0a28 */
[----:B------:R-:W-:Y:S01]  /*1c80*/  IABS R13, R47 ;  /* 0x0000002f000d7213 */ /* 0x000fe20000000000 */
[----:B------:R-:W-:Y:S01]  /*1c90*/  @!P3 IMAD.IADD R50, R50, 0x1, -R7 ;  /* 0x000000013232b824 */ /* 0x000fe200078e0a07 */
[C---:B------:R-:W-:Y:S01]  /*1ca0*/  ISETP.GT.U32.AND P3, PT, R7.reuse, R48, PT ;  /* 0x000000300700720c */ /* 0x040fe20003f64070 */
[----:B------:R-:W-:Y:S02]  /*1cb0*/  IMAD.MOV R9, RZ, RZ, -R9 ;  /* 0x000000ffff097224 */ /* 0x000fe400078e0a09 */
[----:B------:R-:W-:Y:S01]  /*1cc0*/  @!P0 IMAD.MOV R42, RZ, RZ, -R42 ;  /* 0x000000ffff2a8224 */ /* 0x000fe200078e0a2a */
[C---:B------:R-:W-:Y:S01]  /*1cd0*/  ISETP.GT.U32.AND P2, PT, R7.reuse, R50, PT ;  /* 0x000000320700720c */ /* 0x040fe20003f44070 */
[----:B------:R-:W-:Y:S01]  /*1ce0*/  @!P5 IMAD.IADD R54, R54, 0x1, -R7 ;  /* 0x000000013636d824 */ /* 0x000fe200078e0a07 */
[C---:B------:R-:W-:Y:S01]  /*1cf0*/  ISETP.GT.U32.AND P0, PT, R7.reuse, R52, PT ;  /* 0x000000340700720c */ /* 0x040fe20003f04070 */
[----:B------:R-:W-:-:S02]  /*1d00*/  IMAD R56, R7, R9, R56 ;  /* 0x0000000907387224 */ /* 0x000fc400078e0238 */
[----:B------:R-:W-:Y:S01]  /*1d10*/  @!P6 IMAD.MOV R46, RZ, RZ, -R46 ;  /* 0x000000ffff2ee224 */ /* 0x000fe200078e0a2e */
[----:B------:R-:W-:Y:S01]  /*1d20*/  ISETP.GT.U32.AND P6, PT, R7, R54, PT ;  /* 0x000000360700720c */ /* 0x000fe20003fc4070 */
[----:B------:R-:W-:-:S04]  /*1d30*/  IMAD.HI.U32 R9, R8, R58, RZ ;  /* 0x0000003a08097227 */ /* 0x000fc800078e00ff */
[----:B------:R-:W-:Y:S01]  /*1d40*/  @!P4 IMAD.MOV R44, RZ, RZ, -R44 ;  /* 0x000000ffff2cc224 */ /* 0x000fe200078e0a2c */
[----:B------:R-:W-:Y:S01]  /*1d50*/  ISETP.GE.AND P4, PT, R37, RZ, PT ;  /* 0x000000ff2500720c */ /* 0x000fe20003f86270 */
[----:B------:R-:W-:Y:S01]  /*1d60*/  IMAD.MOV R9, RZ, RZ, -R9 ;  /* 0x000000ffff097224 */ /* 0x000fe200078e0a09 */
[----:B------:R-:W-:Y:S01]  /*1d70*/  LOP3.LUT R37, R10, 0x30, RZ, 0xfc, !PT ;  /* 0x000000300a257812 */ /* 0x000fe200078efcff */
[--C-:B------:R-:W-:Y:S01]  /*1d80*/  @!P2 IMAD.IADD R50, R50, 0x1, -R7.reuse ;  /* 0x000000013232a824 */ /* 0x100fe200078e0a07 */
[C---:B------:R-:W-:Y:S01]  /*1d90*/  ISETP.GT.U32.AND P2, PT, R7.reuse, R56, PT ;  /* 0x000000380700720c */ /* 0x040fe20003f44070 */
[C---:B------:R-:W-:Y:S01]  /*1da0*/  IMAD R58, R7.reuse, R9, R58 ;  /* 0x00000009073a7224 */ /* 0x040fe200078e023a */
[----:B------:R-:W-:Y:S01]  /*1db0*/  IABS R60, R37 ;  /* 0x00000025003c7213 */ /* 0x000fe20000000000 */
[--C-:B------:R-:W-:Y:S02]  /*1dc0*/  @!P6 IMAD.IADD R54, R54, 0x1, -R7.reuse ;  /* 0x000000013636e824 */ /* 0x100fe400078e0a07 */
[----:B------:R-:W-:Y:S01]  /*1dd0*/  @!P0 IMAD.IADD R52, R52, 0x1, -R7 ;  /* 0x0000000134348824 */ /* 0x000fe200078e0a07 */
[----:B------:R-:W-:Y:S01]  /*1de0*/  ISETP.GT.U32.AND P6, PT, R7, R58, PT ;  /* 0x0000003a0700720c */ /* 0x000fe20003fc4070 */
[----:B------:R-:W-:Y:S01]  /*1df0*/  IMAD.HI.U32 R9, R8, R60, RZ ;  /* 0x0000003c08097227 */ /* 0x000fe200078e00ff */
[----:B------:R-:W-:-:S02]  /*1e00*/  ISETP.GE.AND P0, PT, R35, RZ, PT ;  /* 0x000000ff2300720c */ /* 0x000fc40003f06270 */
[C---:B------:R-:W-:Y:S01]  /*1e10*/  ISETP.GT.U32.AND P5, PT, R7.reuse, R52, PT ;  /* 0x000000340700720c */ /* 0x040fe20003fa4070 */
[----:B------:R-:W-:Y:S01]  /*1e20*/  IMAD.MOV R11, RZ, RZ, -R9 ;  /* 0x000000ffff0b7224 */ /* 0x000fe200078e0a09 */
[----:B------:R-:W-:Y:S01]  /*1e30*/  LOP3.LUT R35, R10, 0x3e, RZ, 0xfc, !PT ;  /* 0x0000003e0a237812 */ /* 0x000fe200078efcff */
[----:B------:R-:W-:Y:S02]  /*1e40*/  @!P2 IMAD.IADD R56, R56, 0x1, -R7 ;  /* 0x000000013838a824 */ /* 0x000fe400078e0a07 */
[C---:B------:R-:W-:Y:S02]  /*1e50*/  IMAD R60, R7.reuse, R11, R60 ;  /* 0x0000000b073c7224 */ /* 0x040fe400078e023c */
[----:B------:R-:W-:Y:S01]  /*1e60*/  IMAD.HI.U32 R9, R8, R62, RZ ;  /* 0x0000003e08097227 */ /* 0x000fe200078e00ff */
[----:B------:R-:W-:-:S03]  /*1e70*/  ISETP.GT.U32.AND P2, PT, R7, R56, PT ;  /* 0x000000380700720c */ /* 0x000fc60003f44070 */
[--C-:B------:R-:W-:Y:S01]  /*1e80*/  @!P6 IMAD.IADD R58, R58, 0x1, -R7.reuse ;  /* 0x000000013a3ae824 */ /* 0x100fe200078e0a07 */
[----:B------:R-:W-:Y:S01]  /*1e90*/  ISETP.GT.U32.AND P6, PT, R7, R60, PT ;  /* 0x0000003c0700720c */ /* 0x000fe20003fc4070 */
[----:B------:R-:W-:Y:S01]  /*1ea0*/  @!P5 IMAD.IADD R52, R52, 0x1, -R7 ;  /* 0x000000013434d824 */ /* 0x000fe200078e0a07 */
[----:B------:R-:W-:Y:S01]  /*1eb0*/  ISETP.GE.AND P5, PT, R39, RZ, PT ;  /* 0x000000ff2700720c */ /* 0x000fe20003fa6270 */
[----:B------:R-:W-:Y:S01]  /*1ec0*/  IMAD.MOV R11, RZ, RZ, -R9 ;  /* 0x000000ffff0b7224 */ /* 0x000fe200078e0a09 */
[----:B------:R-:W-:Y:S01]  /*1ed0*/  LOP3.LUT R39, R10, 0x34, RZ, 0xfc, !PT ;  /* 0x000000340a277812 */ /* 0x000fe200078efcff */
[--C-:B------:R-:W-:Y:S01]  /*1ee0*/  @!P3 IMAD.IADD R48, R48, 0x1, -R7.reuse ;  /* 0x000000013030b824 */ /* 0x100fe200078e0a07 */
[----:B------:R-:W-:Y:S01]  /*1ef0*/  ISETP.GE.AND P3, PT, R33, RZ, PT ;  /* 0x000000ff2100720c */ /* 0x000fe20003f66270 */
[----:B------:R-:W-:Y:S01]  /*1f00*/  IMAD R62, R7, R11, R62 ;  /* 0x0000000b073e7224 */ /* 0x000fe200078e023e */
[----:B------:R-:W-:Y:S01]  /*1f10*/  IABS R64, R39 ;  /* 0x0000002700407213 */ /* 0x000fe20000000000 */
[--C-:B------:R-:W-:Y:S01]  /*1f20*/  @!P2 IMAD.IADD R56, R56, 0x1, -R7.reuse ;  /* 0x000000013838a824 */ /* 0x100fe200078e0a07 */
[----:B------:R-:W-:Y:S01]  /*1f30*/  ISETP.GE.AND P2, PT, R41, RZ, PT ;  /* 0x000000ff2900720c */ /* 0x000fe20003f46270 */
[----:B------:R-:W-:Y:S01]  /*1f40*/  @!P0 IMAD.MOV R50, RZ, RZ, -R50 ;  /* 0x000000ffff328224 */ /* 0x000fe200078e0a32 */
[----:B------:R-:W-:Y:S01]  /*1f50*/  LOP3.LUT R41, R10, 0x36, RZ, 0xfc, !PT ;  /* 0x000000360a297812 */ /* 0x000fe200078efcff */
[----:B------:R-:W-:Y:S01]  /*1f60*/  @!P6 IMAD.IADD R60, R60, 0x1, -R7 ;  /* 0x000000013c3ce824 */ /* 0x000fe200078e0a07 */
[----:B------:R-:W-:Y:S01]  /*1f70*/  ISETP.GT.U32.AND P6, PT, R7, R62, PT ;  /* 0x0000003e0700720c */ /* 0x000fe20003fc4070 */
[----:B------:R-:W-:Y:S01]  /*1f80*/  IMAD.HI.U32 R9, R8, R64, RZ ;  /* 0x0000004008097227 */ /* 0x000fe200078e00ff */
[----:B------:R-:W-:-:S02]  /*1f90*/  IABS R66, R41 ;  /* 0x0000002900427213 */ /* 0x000fc40000000000 */
[----:B------:R-:W-:Y:S01]  /*1fa0*/  IABS R33, R51 ;  /* 0x0000003300217213 */ /* 0x000fe20000000000 */
[----:B------:R-:W-:Y:S01]  /*1fb0*/  IMAD.MOV R11, RZ, RZ, -R9 ;  /* 0x000000ffff0b7224 */ /* 0x000fe200078e0a09 */
[----:B------:R-:W-:Y:S01]  /*1fc0*/  ISETP.GT.U32.AND P0, PT, R7, R60, PT ;  /* 0x0000003c0700720c */ /* 0x000fe20003f04070 */
[----:B------:R-:W-:-:S04]  /*1fd0*/  IMAD.HI.U32 R9, R8, R66, RZ ;  /* 0x0000004208097227 */ /* 0x000fc800078e00ff */
[C---:B------:R-:W-:Y:S02]  /*1fe0*/  IMAD R64, R7.reuse, R11, R64 ;  /* 0x0000000b07407224 */ /* 0x040fe400078e0240 */
[----:B------:R-:W-:Y:S02]  /*1ff0*/  @!P6 IMAD.IADD R62, R62, 0x1, -R7 ;  /* 0x000000013e3ee824 */ /* 0x000fe400078e0a07 */
[----:B------:R-:W-:Y:S01]  /*2000*/  IMAD.MOV R9, RZ, RZ, -R9 ;  /* 0x000000ffff097224 */ /* 0x000fe200078e0a09 */
[----:B------:R-:W-:Y:S01]  /*2010*/  ISETP.GT.U32.AND P6, PT, R7, R64, PT ;  /* 0x000000400700720c */ /* 0x000fe20003fc4070 */
[----:B------:R-:W-:-:S04]  /*2020*/  IMAD.HI.U32 R11, R8, R31, RZ ;  /* 0x0000001f080b7227 */ /* 0x000fc800078e00ff */
[----:B------:R-:W-:Y:S02]  /*2030*/  IMAD R66, R7, R9, R66 ;  /* 0x0000000907427224 */ /* 0x000fe400078e0242 */
[----:B------:R-:W-:-:S04]  /*2040*/  IMAD.HI.U32 R9, R8, R13, RZ ;  /* 0x0000000d08097227 */ /* 0x000fc800078e00ff */
[----:B------:R-:W-:-:S04]  /*2050*/  IMAD.HI.U32 R10, R8, R33, RZ ;  /* 0x00000021080a7227 */ /* 0x000fc800078e00ff */
[----:B------:R-:W-:Y:S01]  /*2060*/  @!P3 IMAD.MOV R48, RZ, RZ, -R48 ;  /* 0x000000ffff30b224 */ /* 0x000fe200078e0a30 */
[C---:B------:R-:W-:Y:S01]  /*2070*/  ISETP.GT.U32.AND P3, PT, R7.reuse, R58, PT ;  /* 0x0000003a0700720c */ /* 0x040fe20003f64070 */
[----:B------:R-:W-:Y:S02]  /*2080*/  IMAD.MOV R68, RZ, RZ, -R9 ;  /* 0x000000ffff447224 */ /* 0x000fe400078e0a09 */
[----:B------:R-:W-:Y:S01]  /*2090*/  IMAD.MOV R70, RZ, RZ, -R11 ;  /* 0x000000ffff467224 */ /* 0x000fe200078e0a0b */
[----:B------:R-:W-:Y:S01]  /*20a0*/  IABS R11, R35 ;  /* 0x00000023000b7213 */ /* 0x000fe20000000000 */
[----:B------:R-:W-:Y:S02]  /*20b0*/  IMAD.MOV R88, RZ, RZ, -R10 ;  /* 0x000000ffff587224 */ /* 0x000fe400078e0a0a */
[C---:B------:R-:W-:Y:S02]  /*20c0*/  IMAD R10, R7.reuse, R68, R13 ;  /* 0x00000044070a7224 */ /* 0x040fe400078e020d */
[----:B------:R-:W-:Y:S01]  /*20d0*/  @!P6 IMAD.IADD R64, R64, 0x1, -R7 ;  /* 0x000000014040e824 */ /* 0x000fe200078e0a07 */
[C---:B------:R-:W-:Y:S01]  /*20e0*/  ISETP.GT.U32.AND P6, PT, R7.reuse, R62, PT ;  /* 0x0000003e0700720c */ /* 0x040fe20003fc4070 */
[----:B------:R-:W-:Y:S01]  /*20f0*/  @!P5 IMAD.MOV R54, RZ, RZ, -R54 ;  /* 0x000000ffff36d224 */ /* 0x000fe200078e0a36 */
[C---:B------:R-:W-:Y:S01]  /*2100*/  ISETP.GT.U32.AND P5, PT, R7.reuse, R66, PT ;  /* 0x000000420700720c */ /* 0x040fe20003fa4070 */
[----:B------:R-:W-:Y:S01]  /*2110*/  IMAD.HI.U32 R8, R8, R11, RZ ;  /* 0x0000000b08087227 */ /* 0x000fe200078e00ff */
[----:B------:R-:W0:Y:S03]  /*2120*/  LDS R13, [UR9] ;  /* 0x00000009ff0d7984 */ /* 0x000e260008000800 */
[----:B------:R-:W-:Y:S01]  /*2130*/  @!P4 IMAD.MOV R52, RZ, RZ, -R52 ;  /* 0x000000ffff34c224 */ /* 0x000fe200078e0a34 */
[C---:B------:R-:W-:Y:S01]  /*2140*/  ISETP.GT.U32.AND P4, PT, R7.reuse, R64, PT ;  /* 0x000000400700720c */ /* 0x040fe20003f84070 */
[----:B------:R-:W-:Y:S01]  /*2150*/  @!P2 IMAD.MOV R56, RZ, RZ, -R56 ;  /* 0x000000ffff38a224 */ /* 0x000fe200078e0a38 */
[C---:B------:R-:W-:Y:S01]  /*2160*/  ISETP.GT.U32.AND P2, PT, R7.reuse, R10, PT ;  /* 0x0000000a0700720c */ /* 0x040fe20003f44070 */
[----:B------:R-:W-:-:S02]  /*2170*/  IMAD R68, R7, R70, R31 ;  /* 0x0000004607447224 */ /* 0x000fc400078e021f */
[----:B------:R-:W-:Y:S02]  /*2180*/  IMAD.MOV R8, RZ, RZ, -R8 ;  /* 0x000000ffff087224 */ /* 0x000fe400078e0a08 */
[----:B------:R-:W-:Y:S01]  /*2190*/  @!P3 IMAD.IADD R58, R58, 0x1, -R7 ;  /* 0x000000013a3ab824 */ /* 0x000fe200078e0a07 */
[C---:B------:R-:W-:Y:S01]  /*21a0*/  ISETP.GT.U32.AND P3, PT, R7.reuse, R68, PT ;  /* 0x000000440700720c */ /* 0x040fe20003f64070 */
[C---:B------:R-:W-:Y:S02]  /*21b0*/  IMAD R70, R7.reuse, R88, R33 ;  /* 0x0000005807467224 */ /* 0x040fe400078e0221 */
[C---:B------:R-:W-:Y:S02]  /*21c0*/  IMAD R8, R7.reuse, R8, R11 ;  /* 0x0000000807087224 */ /* 0x040fe400078e020b */
[--C-:B------:R-:W-:Y:S01]  /*21d0*/  @!P6 IMAD.IADD R62, R62, 0x1, -R7.reuse ;  /* 0x000000013e3ee824 */ /* 0x100fe200078e0a07 */
[C---:B------:R-:W-:Y:S01]  /*21e0*/  ISETP.GT.U32.AND P6, PT, R7.reuse, R70, PT ;  /* 0x000000460700720c */ /* 0x040fe20003fc4070 */
[--C-:B------:R-:W-:Y:S01]  /*21f0*/  @!P5 IMAD.IADD R66, R66, 0x1, -R7.reuse ;  /* 0x000000014242d824 */ /* 0x100fe200078e0a07 */
[----:B------:R-:W-:Y:S01]  /*2200*/  ISETP.GT.U32.AND P5, PT, R7, R8, PT ;  /* 0x000000080700720c */ /* 0x000fe20003fa4070 */
[--C-:B------:R-:W-:Y:S01]  /*2210*/  @!P0 IMAD.IADD R60, R60, 0x1, -R7.reuse ;  /* 0x000000013c3c8824 */ /* 0x100fe200078e0a07 */
[----:B------:R-:W-:Y:S01]  /*2220*/  ISETP.GE.AND P0, PT, R43, RZ, PT ;  /* 0x000000ff2b00720c */ /* 0x000fe20003f06270 */
[--C-:B------:R-:W-:Y:S01]  /*2230*/  @!P4 IMAD.IADD R64, R64, 0x1, -R7.reuse ;  /* 0x000000014040c824 */ /* 0x100fe200078e0a07 */
[----:B------:R-:W-:Y:S01]  /*2240*/  ISETP.GE.AND P4, PT, R37, RZ, PT ;  /* 0x000000ff2500720c */ /* 0x000fe20003f86270 */
[--C-:B------:R-:W-:Y:S01]  /*2250*/  @!P2 IMAD.IADD R10, R10, 0x1, -R7.reuse ;  /* 0x000000010a0aa824 */ /* 0x100fe200078e0a07 */
[----:B------:R-:W-:Y:S01]  /*2260*/  ISETP.GE.AND P2, PT, R45, RZ, PT ;  /* 0x000000ff2d00720c */ /* 0x000fe20003f46270 */
[----:B------:R-:W-:Y:S01]  /*2270*/  @!P3 IMAD.IADD R68, R68, 0x1, -R7 ;  /* 0x000000014444b824 */ /* 0x000fe200078e0a07 */
[----:B------:R-:W-:Y:S01]  /*2280*/  ISETP.GE.AND P3, PT, R39, RZ, PT ;  /* 0x000000ff2700720c */ /* 0x000fe20003f66270 */
[----:B------:R-:W-:-:S02]  /*2290*/  IMAD.SHL.U32 R9, R143, 0x200000, RZ ;  /* 0x002000008f097824 */ /* 0x000fc400078e00ff */
[--C-:B------:R-:W-:Y:S01]  /*22a0*/  @!P6 IMAD.IADD R70, R70, 0x1, -R7.reuse ;  /* 0x000000014646e824 */ /* 0x100fe200078e0a07 */
[----:B------:R-:W-:Y:S01]  /*22b0*/  ISETP.GT.U32.AND P6, PT, R7, R68, PT ;  /* 0x000000440700720c */ /* 0x000fe20003fc4070 */
[--C-:B------:R-:W-:Y:S01]  /*22c0*/  @!P5 IMAD.IADD R8, R8, 0x1, -R7.reuse ;  /* 0x000000010808d824 */ /* 0x100fe200078e0a07 */
[----:B------:R-:W-:Y:S01]  /*22d0*/  LOP3.LUT R9, R9, 0x600000, RZ, 0xc0, !PT ;  /* 0x0060000009097812 */ /* 0x000fe200078ec0ff */
[----:B------:R-:W-:Y:S01]  /*22e0*/  @!P0 IMAD.MOV R58, RZ, RZ, -R58 ;  /* 0x000000ffff3a8224 */ /* 0x000fe200078e0a3a */
[C---:B------:R-:W-:Y:S01]  /*22f0*/  ISETP.GT.U32.AND P0, PT, R7.reuse, R66, PT ;  /* 0x000000420700720c */ /* 0x040fe20003f04070 */
[----:B------:R-:W-:Y:S01]  /*2300*/  @!P4 IMAD.MOV R60, RZ, RZ, -R60 ;  /* 0x000000ffff3cc224 */ /* 0x000fe200078e0a3c */
[C---:B------:R-:W-:Y:S01]  /*2310*/  ISETP.GT.U32.AND P4, PT, R7.reuse, R10, PT ;  /* 0x0000000a0700720c */ /* 0x040fe20003f84070 */
[----:B------:R-:W-:Y:S01]  /*2320*/  @!P2 IMAD.MOV R62, RZ, RZ, -R62 ;  /* 0x000000ffff3ea224 */ /* 0x000fe200078e0a3e */
[C---:B------:R-:W-:Y:S01]  /*2330*/  ISETP.GT.U32.AND P5, PT, R7.reuse, R70, PT ;  /* 0x000000460700720c */ /* 0x040fe20003fa4070 */
[----:B------:R-:W-:Y:S01]  /*2340*/  @!P3 IMAD.MOV R64, RZ, RZ, -R64 ;  /* 0x000000ffff40b224 */ /* 0x000fe200078e0a40 */
[----:B------:R-:W-:Y:S01]  /*2350*/  ISETP.GT.U32.AND P2, PT, R7, R8, PT ;  /* 0x000000080700720c */ /* 0x000fe20003f44070 */
[----:B------:R-:W-:Y:S01]  /*2360*/  IMAD R15, R15, 0x1000, R72 ;  /* 0x000010000f0f7824 */ /* 0x000fe200078e0248 */
[----:B------:R-:W-:Y:S01]  /*2370*/  ISETP.GE.AND P3, PT, R41, RZ, PT ;  /* 0x000000ff2900720c */ /* 0x000fe20003f66270 */
[--C-:B------:R-:W-:Y:S01]  /*2380*/  @!P6 IMAD.IADD R68, R68, 0x1, -R7.reuse ;  /* 0x000000014444e824 */ /* 0x100fe200078e0a07 */
[----:B------:R-:W-:Y:S01]  /*2390*/  R2UR UR10, R9 ;  /* 0x00000000090a72ca */ /* 0x000fe200000e0000 */
[----:B------:R-:W-:Y:S01]  /*23a0*/  VIADD R9, R4, 0xffffffe0 ;  /* 0xffffffe004097836 */ /* 0x000fe20000000000 */
[----:B------:R-:W-:Y:S01]  /*23b0*/  BAR.SYNC.DEFER_BLOCKING 0x0 ;  /* 0x0000000000007b1d */ /* 0x000fe20000010000 */
[--C-:B------:R-:W-:Y:S01]  /*23c0*/  @!P0 IMAD.IADD R66, R66, 0x1, -R7.reuse ;  /* 0x0000000142428824 */ /* 0x100fe200078e0a07 */
[----:B------:R-:W-:Y:S01]  /*23d0*/  ISETP.GE.AND P0, PT, R47, RZ, PT ;  /* 0x000000ff2f00720c */ /* 0x000fe20003f06270 */
[--C-:B------:R-:W-:Y:S01]  /*23e0*/  @!P4 IMAD.IADD R10, R10, 0x1, -R7.reuse ;  /* 0x000000010a0ac824 */ /* 0x100fe200078e0a07 */
[----:B------:R-:W-:Y:S01]  /*23f0*/  ISETP.GE.AND P4, PT, R49, RZ, PT ;  /* 0x000000ff3100720c */ /* 0x000fe20003f86270 */
[--C-:B------:R-:W-:Y:S01]  /*2400*/  @!P5 IMAD.IADD R70, R70, 0x1, -R7.reuse ;  /* 0x000000014646d824 */ /* 0x100fe200078e0a07 */
[----:B------:R-:W-:Y:S01]  /*2410*/  ISETP.GE.AND P6, PT, R51, RZ, PT ;  /* 0x000000ff3300720c */ /* 0x000fe20003fc6270 */
[----:B------:R-:W-:Y:S01]  /*2420*/  @!P2 IMAD.IADD R8, R8, 0x1, -R7 ;  /* 0x000000010808a824 */ /* 0x000fe200078e0a07 */
[----:B------:R-:W-:Y:S01]  /*2430*/  ISETP.GE.U32.AND P2, PT, R9, 0x7fffffa1, PT ;  /* 0x7fffffa10900780c */ /* 0x000fe20003f46070 */
[C---:B------:R-:W-:Y:S01]  /*2440*/  VIADD R7, R4.reuse, 0xfffffffe ;  /* 0xfffffffe04077836 */ /* 0x040fe20000000000 */
[----:B------:R-:W-:Y:S01]  /*2450*/  ISETP.GE.AND P5, PT, R35, RZ, PT ;  /* 0x000000ff2300720c */ /* 0x000fe20003fa6270 */
[----:B------:R-:W-:Y:S01]  /*2460*/  @!P3 IMAD.MOV R66, RZ, RZ, -R66 ;  /* 0x000000ffff42b224 */ /* 0x000fe200078e0a42 */
[----:B0-----:R-:W-:Y:S01]  /*2470*/  R2UR UR8, R13 ;  /* 0x000000000d0872ca */ /* 0x001fe200000e0000 */
[----:B------:R-:W-:Y:S01]  /*2480*/  VIADD R9, R4, 0xfffffff0 ;  /* 0xfffffff004097836 */ /* 0x000fe20000000000 */
[----:B------:R-:W-:Y:S01]  /*2490*/  ISETP.GE.U32.AND P3, PT, R7, 0x7fffffbf, PT ;  /* 0x7fffffbf0700780c */ /* 0x000fe20003f66070 */
[----:B------:R-:W-:Y:S01]  /*24a0*/  @!P0 IMAD.MOV R10, RZ, RZ, -R10 ;  /* 0x000000ffff0a8224 */ /* 0x000fe200078e0a0a */
[----:B------:R-:W-:Y:S01]  /*24b0*/  SEL R7, RZ, 0x1, P2 ;  /* 0x00000001ff077807 */ /* 0x000fe20001000000 */
[----:B------:R-:W-:Y:S01]  /*24c0*/  @!P4 IMAD.MOV R68, RZ, RZ, -R68 ;  /* 0x000000ffff44c224 */ /* 0x000fe200078e0a44 */
[----:B------:R-:W-:Y:S01]  /*24d0*/  ISETP.NE.AND P4, PT, R25, RZ, PT ;  /* 0x000000ff1900720c */ /* 0x000fe20003f85270 */
[----:B------:R-:W-:Y:S01]  /*24e0*/  @!P6 IMAD.MOV R70, RZ, RZ, -R70 ;  /* 0x000000ffff46e224 */ /* 0x000fe200078e0a46 */
[----:B------:R-:W-:Y:S01]  /*24f0*/  ISETP.GE.U32.AND P0, PT, R9, 0x7fffffb1, PT ;  /* 0x7fffffb10900780c */ /* 0x000fe20003f06070 */
[----:B------:R-:W-:-:S02]  /*2500*/  IMAD.IADD R7, R7, 0x1, R86 ;  /* 0x0000000107077824 */ /* 0x000fc400078e0256 */
[----:B------:R-:W-:-:S03]  /*2510*/  @!P5 IMAD.MOV R8, RZ, RZ, -R8 ;  /* 0x000000ffff08d224 */ /* 0x000fc600078e0a08 */
[----:B------:R-:W-:-:S04]  /*2520*/  LOP3.LUT R7, R7, 0x3, RZ, 0xc0, !PT ;  /* 0x0000000307077812 */ /* 0x000fc800078ec0ff */
[----:B------:R-:W-:Y:S02]  /*2530*/  IADD3 R29, PT, PT, R7, R84, R29 ;  /* 0x00000054071d7210 */ /* 0x000fe40007ffe01d */
[----:B------:R-:W-:Y:S02]  /*2540*/  LOP3.LUT R7, RZ, R25, RZ, 0x33, !PT ;  /* 0x00000019ff077212 */ /* 0x000fe400078e33ff */
[----:B------:R-:W-:Y:S02]  /*2550*/  LOP3.LUT R74, R29, 0xf, RZ, 0xc0, !PT ;  /* 0x0000000f1d4a7812 */ /* 0x000fe400078ec0ff */
[C---:B------:R-:W-:Y:S02]  /*2560*/  SEL R135, R7.reuse, R12, !P4 ;  /* 0x0000000c07877207 */ /* 0x040fe40006000000 */
[----:B------:R-:W-:Y:S01]  /*2570*/  SEL R136, R7, R14, !P4 ;  /* 0x0000000e07887207 */ /* 0x000fe20006000000 */
[----:B------:R-:W-:Y:S01]  /*2580*/  IMAD R23, R23, 0x10, R74 ;  /* 0x0000001017177824 */ /* 0x000fe200078e024a */
[----:B------:R-:W-:-:S02]  /*2590*/  SEL R138, R7, R16, !P4 ;  /* 0x00000010078a7207 */ /* 0x000fc40006000000 */
[C---:B------:R-:W-:Y:S02]  /*25a0*/  SEL R125, R7.reuse, R18, !P4 ;  /* 0x00000012077d7207 */ /* 0x040fe40006000000 */
[C---:B------:R-:W-:Y:S02]  /*25b0*/  SEL R140, R7.reuse, R20, !P4 ;  /* 0x00000014078c7207 */ /* 0x040fe40006000000 */
[C---:B------:R-:W-:Y:S02]  /*25c0*/  SEL R155, R7.reuse, R22, !P4 ;  /* 0x00000016079b7207 */ /* 0x040fe40006000000 */
[C---:B------:R-:W-:Y:S02]  /*25d0*/  SEL R145, R7.reuse, R24, !P4 ;  /* 0x0000001807917207 */ /* 0x040fe40006000000 */
[C---:B------:R-:W-:Y:S02]  /*25e0*/  SEL R144, R7.reuse, R26, !P4 ;  /* 0x0000001a07907207 */ /* 0x040fe40006000000 */
        /* <DEDUP_REMOVED lines=23> */
[----:B------:R-:W-:Y:S01]  /*2760*/  SEL R132, R7, R8, !P4 ;  /* 0x0000000807847207 */ /* 0x000fe20006000000 */
[----:B------:R-:W-:Y:S01]  /*2770*/  VIADD R7, R4, 0xffffffff ;  /* 0xffffffff04077836 */ /* 0x000fe20000000000 */
[----:B---3--:R-:W-:Y:S06]  /*2780*/  BRA.U UP0, `(.L_x_5) ;  /* 0x0000000100187547 */ /* 0x008fec000b800000 */
[----:B------:R-:W-:Y:S01]  /*2790*/  ELECT P4, URZ, PT ;  /* 0x0000000000ff782f */ /* 0x000fe20003880000 */
[----:B------:R-:W-:Y:S01]  /*27a0*/  IMAD.MOV.U32 R5, RZ, RZ, 0x1 ;  /* 0x00000001ff057424 */ /* 0x000fe200078e00ff */
[----:B------:R-:W-:Y:S01]  /*27b0*/  UMOV UR5, 0x40 ;  /* 0x0000004000057882 */ /* 0x000fe20000000000 */
[----:B------:R-:W-:Y:S01]  /*27c0*/  UVIRTCOUNT.DEALLOC.SMPOOL 0x80 ;  /* 0x000000800000784c */ /* 0x000fe20000000000 */
[----:B------:R-:W-:-:S09]  /*27d0*/  ULEA UR5, UR4, UR5, 0x18 ;  /* 0x0000000504057291 */ /* 0x000fd2000f8ec0ff */
[----:B------:R0:W-:Y:S03]  /*27e0*/  @P4 STS.U8 [UR5], R5 ;  /* 0x00000005ff004988 */ /* 0x0001e60008000005 */
.L_x_5:
[----:B------:R-:W-:Y:S01]  /*27f0*/  UIADD3 UR10, UPT, UPT, UR8, UR10, URZ ;  /* 0x0000000a080a7290 */ /* 0x000fe2000fffe0ff */
[----:B------:R-:W-:Y:S01]  /*2800*/  IMAD.SHL.U32 R114, R115, 0x2, RZ ;  /* 0x0000000273727824 */ /* 0x000fe200078e00ff */
[----:B------:R-:W-:Y:S01]  /*2810*/  VOTEU.ALL UP1, P1 ;  /* 0x0000000000ff7886 */ /* 0x000fe20000820000 */
[----:B------:R-:W-:Y:S01]  /*2820*/  UIADD3 UR6, UPT, UPT, UR9, 0x4000, URZ ;  /* 0x0000400009067890 */ /* 0x000fe2000fffe0ff */
[----:B------:R-:W-:Y:S01]  /*2830*/  ISETP.GE.U32.AND P4, PT, R7, 0x7fffffc0, PT ;  /* 0x7fffffc00700780c */ /* 0x000fe20003f86070 */
[----:B------:R-:W-:Y:S01]  /*2840*/  VOTEU.ALL UP2, P1 ;  /* 0x0000000000ff7886 */ /* 0x000fe20000840000 */
[C---:B------:R-:W-:Y:S01]  /*2850*/  IADD3 R117, P5, PT, R114.reuse, UR12, RZ ;  /* 0x0000000c72757c10 */ /* 0x040fe2000ffbe0ff */
[----:B------:R-:W-:Y:S01]  /*2860*/  VIADD R88, R114, UR12 ;  /* 0x0000000c72587c36 */ /* 0x000fe20008000000 */
[----:B------:R-:W-:-:S04]  /*2870*/  @!UP1 UIADD3 UR4, UPT, UPT, -UR7, 0x100000, URZ ;  /* 0x0010000007049890 */ /* 0x000fc8000fffe1ff */
[----:B------:R-:W-:Y:S02]  /*2880*/  @!UP1 USHF.L.U32 UR5, UR4, 0xb, URZ ;  /* 0x0000000b04059899 */ /* 0x000fe400080006ff */
[----:B------:R-:W-:Y:S01]  /*2890*/  @!UP1 USHF.L.U32 UR4, UR4, 0x1, URZ ;  /* 0x0000000104049899 */ /* 0x000fe200080006ff */
[----:B------:R-:W-:Y:S01]  /*28a0*/  STTM.x64 tmem[UR10], RZ ;  /* 0x000000ff000079ed */ /* 0x000fe2000834000a */
[----:B------:R-:W1:Y:S02]  /*28b0*/  FENCE.VIEW.ASYNC.T ;  /* 0x00000000000073c6 */ /* 0x000e640000000200 */
[----:B-1----:R-:W-:Y:S01]  /*28c0*/  BAR.SYNC.DEFER_BLOCKING 0x0 ;  /* 0x0000000000007b1d */ /* 0x002fe20000010000 */
[----:B------:R-:W-:Y:S01]  /*28d0*/  LOP3.LUT R6, R23, 0xff, RZ, 0xc0, !PT ;  /* 0x000000ff17067812 */ /* 0x000fe200078ec0ff */
[C---:B------:R-:W-:Y:S01]  /*28e0*/  IMAD R11, R214.reuse, 0x1e, RZ ;  /* 0x0000001ed60b7824 */ /* 0x040fe200078e02ff */
[----:B------:R-:W-:Y:S02]  /*28f0*/  PRMT R123, RZ, 0x7610, R123 ;  /* 0x00007610ff7b7816 */ /* 0x000fe4000000007b */
[----:B------:R-:W-:Y:S01]  /*2900*/  LEA.HI.X.SX32 R89, R115, UR13, 0x1, P5 ;  /* 0x0000000d73597c11 */ /* 0x000fe2000a8f0eff */
[----:B------:R-:W-:Y:S01]  /*2910*/  IMAD.IADD R6, R15, 0x1, R6 ;  /* 0x000000010f067824 */ /* 0x000fe200078e0206 */
[----:B------:R-:W1:Y:S02]  /*2920*/  FENCE.VIEW.ASYNC.S ;  /* 0x00000000000073c6 */ /* 0x000e640000000000 */
[----:B-1----:R1:W2:Y:S02]  /*2930*/  @!UP2 SYNCS.EXCH.64 URZ, [UR6], UR4 ;  /* 0x0000000406ffa5b2 */ /* 0x0022a40008000100 */
[----:B--2---:R-:W-:Y:S01]  /*2940*/  BAR.SYNC.DEFER_BLOCKING 0x0 ;  /* 0x0000000000007b1d */ /* 0x004fe20000010000 */
[----:B------:R-:W-:-:S02]  /*2950*/  IMAD.SHL.U32 R100, R214, 0x2, RZ ;  /* 0x00000002d6647824 */ /* 0x000fc400078e00ff */
[----:B0-----:R-:W-:Y:S01]  /*2960*/  IMAD R5, R214, 0xf, RZ ;  /* 0x0000000fd6057824 */ /* 0x001fe200078e02ff */
[----:B------:R-:W-:Y:S01]  /*2970*/  LOP3.LUT R95, R6, 0xffff, RZ, 0xc0, !PT ;  /* 0x0000ffff065f7812 */ /* 0x000fe200078ec0ff */
[----:B------:R-:W-:Y:S01]  /*2980*/  VIADD R7, R4, 0xfffffffd ;  /* 0xfffffffd04077836 */ /* 0x000fe20000000000 */
[----:B------:R-:W-:Y:S02]  /*2990*/  IADD3 R6, P5, PT, R100, R117, RZ ;  /* 0x0000007564067210 */ /* 0x000fe40007fbe0ff */
[----:B------:R-:W-:Y:S01]  /*29a0*/  PRMT R122, RZ, 0x7610, R122 ;  /* 0x00007610ff7a7816 */ /* 0x000fe2000000007a */
[----:B------:R-:W-:Y:S01]  /*29b0*/  IMAD R10, R214, 0x22, RZ ;  /* 0x00000022d60a7824 */ /* 0x000fe200078e02ff */
[----:B------:R-:W-:Y:S01]  /*29c0*/  PRMT R91, RZ, 0x7610, R91 ;  /* 0x00007610ff5b7816 */ /* 0x000fe2000000005b */
[----:B------:R-:W-:Y:S01]  /*29d0*/  VIADD R15, R4, 0xfffffffb ;  /* 0xfffffffb040f7836 */ /* 0x000fe20000000000 */
[----:B------:R-:W-:Y:S02]  /*29e0*/  SHF.R.U32.HI R8, RZ, 0xe, R95 ;  /* 0x0000000eff087819 */ /* 0x000fe4000001165f */
[----:B------:R-:W-:Y:S01]  /*29f0*/  PRMT R120, RZ, 0x7610, R120 ;  /* 0x00007610ff787816 */ /* 0x000fe20000000078 */
[C---:B------:R-:W-:Y:S01]  /*2a00*/  IMAD.SHL.U32 R101, R214.reuse, 0x4, RZ ;  /* 0x00000004d6657824 */ /* 0x040fe200078e00ff */
[----:B------:R-:W-:Y:S01]  /*2a10*/  PRMT R87, RZ, 0x7610, R87 ;  /* 0x00007610ff577816 */ /* 0x000fe20000000057 */
[----:B------:R-:W-:Y:S01]  /*2a20*/  IMAD R26, R214, 0x12, RZ ;  /* 0x00000012d61a7824 */ /* 0x000fe200078e02ff */
[----:B------:R-:W-:-:S02]  /*2a30*/  PRMT R85, RZ, 0x7610, R85 ;  /* 0x00007610ff557816 */ /* 0x000fc40000000055 */
[----:B------:R-:W-:Y:S01]  /*2a40*/  PRMT R121, RZ, 0x7610, R121 ;  /* 0x00007610ff797816 */ /* 0x000fe20000000079 */
[C---:B------:R-:W-:Y:S01]  /*2a50*/  IMAD R102, R214.reuse, 0xa, RZ ;  /* 0x0000000ad6667824 */ /* 0x040fe200078e02ff */
[----:B------:R-:W-:Y:S02]  /*2a60*/  PRMT R84, RZ, 0x7610, R84 ;  /* 0x00007610ff547816 */ /* 0x000fe40000000054 */
[----:B------:R-:W-:Y:S01]  /*2a70*/  PRMT R94, RZ, 0x7610, R94 ;  /* 0x00007610ff5e7816 */ /* 0x000fe2000000005e */
[----:B------:R-:W5:Y:S01]  /*2a80*/  @!P4 LDG.E.U16 R123, desc[UR22][R88.64] ;  /* 0x00000016587bc981 */ /* 0x000f62000c1e1500 */
[----:B------:R-:W-:Y:S01]  /*2a90*/  IADD3 R12, P4, PT, R11, R117, RZ ;  /* 0x000000750b0c7210 */ /* 0x000fe20007f9e0ff */
[----:B------:R-:W-:Y:S01]  /*2aa0*/  IMAD R27, R214, 0x2a, RZ ;  /* 0x0000002ad61b7824 */ /* 0x000fe200078e02ff */
[----:B------:R-:W-:Y:S01]  /*2ab0*/  PRMT R83, RZ, 0x7610, R83 ;  /* 0x00007610ff537816 */ /* 0x000fe20000000053 */
[----:B------:R-:W-:Y:S01]  /*2ac0*/  VIADD R19, R4, 0xfffffffa ;  /* 0xfffffffa04137836 */ /* 0x000fe20000000000 */
[----:B------:R-:W-:Y:S01]  /*2ad0*/  LEA.HI.X.SX32 R13, R5, R89, 0x1, P4 ;  /* 0x00000059050d7211 */ /* 0x000fe200020f0eff */
[----:B------:R-:W-:Y:S01]  /*2ae0*/  IMAD R17, R214, 0x15, RZ ;  /* 0x00000015d6117824 */ /* 0x000fe200078e02ff */
[----:B------:R-:W-:-:S02]  /*2af0*/  ISETP.GE.U32.AND P4, PT, R7, 0x7fffffbe, PT ;  /* 0x7fffffbe0700780c */ /* 0x000fc40003f86070 */
[----:B------:R-:W-:Y:S01]  /*2b00*/  PRMT R86, RZ, 0x7610, R86 ;  /* 0x00007610ff567816 */ /* 0x000fe20000000056 */
[C---:B------:R-:W-:Y:S01]  /*2b10*/  IMAD R5, R214.reuse, 0x11, RZ ;  /* 0x00000011d6057824 */ /* 0x040fe200078e02ff */
[----:B------:R-:W-:Y:S01]  /*2b20*/  LEA.HI.X.SX32 R7, R214, R89, 0x1, P5 ;  /* 0x00000059d6077211 */ /* 0x000fe200028f0eff */
[----:B------:R0:W5:Y:S01]  /*2b30*/  @!P0 LDG.E.U16 R91, desc[UR22][R12.64] ;  /* 0x000000160c5b8981 */ /* 0x000162000c1e1500 */
[----:B------:R-:W-:Y:S01]  /*2b40*/  LOP3.LUT P5, RZ, R8, 0x1, RZ, 0xc0, !PT ;  /* 0x0000000108ff7812 */ /* 0x000fe200078ac0ff */
[C---:B------:R-:W-:Y:S02]  /*2b50*/  IMAD R31, R214.reuse, 0x2c, RZ ;  /* 0x0000002cd61f7824 */ /* 0x040fe400078e02ff */
[----:B------:R-:W-:Y:S01]  /*2b60*/  IMAD R103, R214, 0x5, RZ ;  /* 0x00000005d6677824 */ /* 0x000fe200078e02ff */
[----:B------:R2:W5:Y:S01]  /*2b70*/  @!P3 LDG.E.U16 R122, desc[UR22][R6.64] ;  /* 0x00000016067ab981 */ /* 0x000562000c1e1500 */
[-C--:B------:R-:W-:Y:S01]  /*2b80*/  IADD3 R14, P3, PT, R10, R117.reuse, RZ ;  /* 0x000000750a0e7210 */ /* 0x080fe20007f7e0ff */
[C---:B------:R-:W-:Y:S01]  /*2b90*/  IMAD R28, R214.reuse, 0x16, RZ ;  /* 0x00000016d61c7824 */ /* 0x040fe200078e02ff */
[----:B------:R-:W-:-:S02]  /*2ba0*/  LEA R8, P0, R214, R117, 0x2 ;  /* 0x00000075d6087211 */ /* 0x000fc400078010ff */
[----:B------:R-:W-:Y:S02]  /*2bb0*/  PRMT R82, RZ, 0x7610, R82 ;  /* 0x00007610ff527816 */ /* 0x000fe40000000052 */
[----:B------:R-:W-:Y:S02]  /*2bc0*/  PRMT R81, RZ, 0x7610, R81 ;  /* 0x00007610ff517816 */ /* 0x000fe40000000051 */
[----:B------:R-:W-:Y:S01]  /*2bd0*/  PRMT R118, RZ, 0x7610, R118 ;  /* 0x00007610ff767816 */ /* 0x000fe20000000076 */
[----:B------:R-:W-:Y:S01]  /*2be0*/  IMAD R104, R214, 0xc, RZ ;  /* 0x0000000cd6687824 */ /* 0x000fe200078e02ff */
[----:B------:R-:W-:Y:S02]  /*2bf0*/  SHF.R.U32.HI R16, RZ, 0xd, R95 ;  /* 0x0000000dff107819 */ /* 0x000fe4000001165f */
[----:B------:R-:W-:Y:S02]  /*2c00*/  PRMT R80, RZ, 0x7610, R80 ;  /* 0x00007610ff507816 */ /* 0x000fe40000000050 */
[----:B------:R-:W-:-:S02]  /*2c10*/  PRMT R92, RZ, 0x7610, R92 ;  /* 0x00007610ff5c7816 */ /* 0x000fc4000000005c */
[----:B------:R-:W-:Y:S01]  /*2c20*/  PRMT R78, RZ, 0x7610, R78 ;  /* 0x00007610ff4e7816 */ /* 0x000fe2000000004e */
[C---:B------:R-:W-:Y:S01]  /*2c30*/  IMAD R105, R214.reuse, 0x6, RZ ;  /* 0x00000006d6697824 */ /* 0x040fe200078e02ff */
[----:B------:R-:W-:Y:S02]  /*2c40*/  ISETP.GE.U32.AND P6, PT, R15, 0x7fffffbc, PT ;  /* 0x7fffffbc0f00780c */ /* 0x000fe40003fc6070 */
[----:B------:R-:W-:Y:S01]  /*2c50*/  PRMT R79, RZ, 0x7610, R79 ;  /* 0x00007610ff4f7816 */ /* 0x000fe2000000004f */
[C---:B------:R-:W-:Y:S01]  /*2c60*/  IMAD R106, R214.reuse, 0x3, RZ ;  /* 0x00000003d66a7824 */ /* 0x040fe200078e02ff */
[-C--:B------:R-:W-:Y:S02]  /*2c70*/  LEA.HI.X.SX32 R15, R5, R89.reuse, 0x1, P3 ;  /* 0x00000059050f7211 */ /* 0x080fe400018f0eff */
[----:B------:R-:W-:Y:S01]  /*2c80*/  PRMT R99, RZ, 0x7610, R99 ;  /* 0x00007610ff637816 */ /* 0x000fe20000000063 */
[----:B------:R-:W-:Y:S01]  /*2c90*/  IMAD R25, R214, 0x1b, RZ ;  /* 0x0000001bd6197824 */ /* 0x000fe200078e02ff */
[----:B------:R-:W-:Y:S01]  /*2ca0*/  LEA.HI.X.SX32 R9, R100, R89, 0x1, P0 ;  /* 0x0000005964097211 */ /* 0x000fe200000f0eff */
[----:B0-----:R-:W-:Y:S01]  /*2cb0*/  VIADD R13, R4, 0xfffffff5 ;  /* 0xfffffff5040d7836 */ /* 0x001fe20000000000 */
[----:B------:R-:W-:Y:S01]  /*2cc0*/  LOP3.LUT P3, RZ, R16, 0x1, RZ, 0xc0, !PT ;  /* 0x0000000110ff7812 */ /* 0x000fe2000786c0ff */
[C---:B------:R-:W-:Y:S01]  /*2cd0*/  IMAD R16, R214.reuse, 0x24, RZ ;  /* 0x00000024d6107824 */ /* 0x040fe200078e02ff */
[CC--:B--2---:R-:W-:Y:S01]  /*2ce0*/  LEA R6, P0, R214.reuse, R117.reuse, 0x3 ;  /* 0x00000075d6067211 */ /* 0x0c4fe200078018ff */
[----:B------:R-:W5:Y:S01]  /*2cf0*/  @!P4 LDG.E.U16 R120, desc[UR22][R8.64] ;  /* 0x000000160878c981 */ /* 0x000f62000c1e1500 */
[----:B------:R-:W-:Y:S01]  /*2d00*/  PRMT R76, RZ, 0x7610, R76 ;  /* 0x00007610ff4c7816 */ /* 0x000fe2000000004c */
[----:B------:R-:W-:Y:S01]  /*2d10*/  IMAD R107, R214, 0xe, RZ ;  /* 0x0000000ed66b7824 */ /* 0x000fe200078e02ff */
[----:B------:R-:W-:Y:S01]  /*2d20*/  IADD3 R12, P4, PT, R16, R117, RZ ;  /* 0x00000075100c7210 */ /* 0x000fe20007f9e0ff */
[----:B------:R0:W5:Y:S01]  /*2d30*/  @P5 LDG.E.U16 R87, desc[UR22][R14.64] ;  /* 0x000000160e575981 */ /* 0x000162000c1e1500 */
[----:B------:R-:W-:-:S02]  /*2d40*/  LEA.HI.X.SX32 R7, R101, R89, 0x1, P0 ;  /* 0x0000005965077211 */ /* 0x000fc400000f0eff */
[----:B------:R-:W-:Y:S01]  /*2d50*/  PRMT R77, RZ, 0x7610, R77 ;  /* 0x00007610ff4d7816 */ /* 0x000fe2000000004d */
[C---:B------:R-:W-:Y:S01]  /*2d60*/  IMAD R29, R214.reuse, 0x1c, RZ ;  /* 0x0000001cd61d7824 */ /* 0x040fe200078e02ff */
[----:B------:R-:W-:Y:S01]  /*2d70*/  ISETP.GE.U32.AND P0, PT, R13, 0x7fffffb6, PT ;  /* 0x7fffffb60d00780c */ /* 0x000fe20003f06070 */
[----:B------:R-:W-:Y:S01]  /*2d80*/  IMAD R88, R214, 0x14, RZ ;  /* 0x00000014d6587824 */ /* 0x000fe200078e02ff */
[--C-:B------:R-:W-:Y:S01]  /*2d90*/  SHF.R.U32.HI R5, RZ, 0xc, R95.reuse ;  /* 0x0000000cff057819 */ /* 0x100fe2000001165f */
[----:B------:R2:W5:Y:S01]  /*2da0*/  @!P6 LDG.E.U16 R121, desc[UR22][R6.64] ;  /* 0x000000160679e981 */ /* 0x000562000c1e1500 */
[----:B------:R-:W-:Y:S01]  /*2db0*/  LEA.HI.X.SX32 R13, R26, R89, 0x1, P4 ;  /* 0x000000591a0d7211 */ /* 0x000fe200020f0eff */
[C---:B0-----:R-:W-:Y:S01]  /*2dc0*/  IMAD R15, R214.reuse, 0x26, RZ ;  /* 0x00000026d60f7824 */ /* 0x041fe200078e02ff */
[----:B------:R-:W-:Y:S01]  /*2dd0*/  LOP3.LUT P5, RZ, R5, 0x1, RZ, 0xc0, !PT ;  /* 0x0000000105ff7812 */ /* 0x000fe200078ac0ff */
[C---:B------:R-:W-:Y:S01]  /*2de0*/  IMAD R5, R214.reuse, 0x13, RZ ;  /* 0x00000013d6057824 */ /* 0x040fe200078e02ff */
[----:B------:R-:W-:Y:S01]  /*2df0*/  SHF.R.U32.HI R9, RZ, 0xb, R95 ;  /* 0x0000000bff097819 */ /* 0x000fe2000001165f */
[----:B------:R0:W5:Y:S01]  /*2e00*/  @P3 LDG.E.U16 R85, desc[UR22][R12.64] ;  /* 0x000000160c553981 */ /* 0x000162000c1e1500 */
[----:B------:R-:W-:Y:S01]  /*2e10*/  IADD3 R8, P3, PT, R15, R117, RZ ;  /* 0x000000750f087210 */ /* 0x000fe20007f7e0ff */
[----:B------:R-:W-:Y:S01]  /*2e20*/  IMAD R108, R214, 0x7, RZ ;  /* 0x00000007d66c7824 */ /* 0x000fe200078e02ff */
[----:B------:R-:W-:-:S02]  /*2e30*/  LOP3.LUT P4, RZ, R9, 0x1, RZ, 0xc0, !PT ;  /* 0x0000000109ff7812 */ /* 0x000fc4000788c0ff */
[----:B------:R-:W-:Y:S02]  /*2e40*/  PRMT R90, RZ, 0x7610, R90 ;  /* 0x00007610ff5a7816 */ /* 0x000fe4000000005a */
[----:B------:R-:W-:Y:S01]  /*2e50*/  PRMT R98, RZ, 0x7610, R98 ;  /* 0x00007610ff627816 */ /* 0x000fe20000000062 */
[----:B------:R-:W-:Y:S01]  /*2e60*/  VIADD R30, R4, 0xfffffff6 ;  /* 0xfffffff6041e7836 */ /* 0x000fe20000000000 */
[----:B------:R-:W-:Y:S02]  /*2e70*/  LEA.HI.X.SX32 R9, R5, R89, 0x1, P3 ;  /* 0x0000005905097211 */ /* 0x000fe400018f0eff */
[----:B------:R-:W-:Y:S01]  /*2e80*/  PRMT R74, RZ, 0x7610, R74 ;  /* 0x00007610ff4a7816 */ /* 0x000fe2000000004a */
[----:B------:R-:W-:Y:S01]  /*2e90*/  IMAD R109, R214, 0x9, RZ ;  /* 0x00000009d66d7824 */ /* 0x000fe200078e02ff */
[----:B--2---:R-:W-:Y:S01]  /*2ea0*/  IADD3 R6, P3, PT, R88, R117, RZ ;  /* 0x0000007558067210 */ /* 0x004fe20007f7e0ff */
[----:B------:R-:W-:Y:S01]  /*2eb0*/  IMAD R14, R214, 0x28, RZ ;  /* 0x00000028d60e7824 */ /* 0x000fe200078e02ff */
[----:B------:R-:W-:Y:S01]  /*2ec0*/  SHF.R.U32.HI R5, RZ, 0xf, R95 ;  /* 0x0000000fff057819 */ /* 0x000fe2000001165f */
[----:B------:R2:W5:Y:S01]  /*2ed0*/  @P5 LDG.E.U16 R84, desc[UR22][R8.64] ;  /* 0x0000001608545981 */ /* 0x000562000c1e1500 */
[----:B------:R-:W-:-:S02]  /*2ee0*/  LEA.HI.X.SX32 R7, R102, R89, 0x1, P3 ;  /* 0x0000005966077211 */ /* 0x000fc400018f0eff */
[----:B------:R-:W-:Y:S02]  /*2ef0*/  PRMT R75, RZ, 0x7610, R75 ;  /* 0x00007610ff4b7816 */ /* 0x000fe4000000004b */
[----:B------:R-:W-:Y:S01]  /*2f00*/  PRMT R97, RZ, 0x7610, R97 ;  /* 0x00007610ff617816 */ /* 0x000fe20000000061 */
[----:B------:R3:W5:Y:S01]  /*2f10*/  @!P0 LDG.E.U16 R94, desc[UR22][R6.64] ;  /* 0x00000016065e8981 */ /* 0x000762000c1e1500 */
[----:B------:R-:W-:Y:S01]  /*2f20*/  LOP3.LUT P3, RZ, R5, 0x1, RZ, 0xc0, !PT ;  /* 0x0000000105ff7812 */ /* 0x000fe2000786c0ff */
[C---:B------:R-:W-:Y:S01]  /*2f30*/  IMAD R110, R214.reuse, 0xb, RZ ;  /* 0x0000000bd66e7824 */ /* 0x040fe200078e02ff */
[----:B------:R-:W-:Y:S02]  /*2f40*/  SHF.R.U32.HI R5, RZ, 0xa, R95 ;  /* 0x0000000aff057819 */ /* 0x000fe4000001165f */
[----:B------:R-:W-:Y:S01]  /*2f50*/  PRMT R93, RZ, 0x7610, R93 ;  /* 0x00007610ff5d7816 */ /* 0x000fe2000000005d */
[----:B------:R-:W-:Y:S01]  /*2f60*/  IMAD R112, R214, 0x3c, RZ ;  /* 0x0000003cd6707824 */ /* 0x000fe200078e02ff */
[-C--:B0-----:R-:W-:Y:S01]  /*2f70*/  IADD3 R12, P5, PT, R14, R117.reuse, RZ ;  /* 0x000000750e0c7210 */ /* 0x081fe20007fbe0ff */
[C---:B------:R-:W-:Y:S01]  /*2f80*/  IMAD R96, R214.reuse, 0x3e, RZ ;  /* 0x0000003ed6607824 */ /* 0x040fe200078e02ff */
[----:B------:R-:W-:Y:S01]  /*2f90*/  LOP3.LUT P6, RZ, R5, 0x1, RZ, 0xc0, !PT ;  /* 0x0000000105ff7812 */ /* 0x000fe200078cc0ff */
[C---:B------:R-:W-:Y:S01]  /*2fa0*/  IMAD.SHL.U32 R5, R214.reuse, 0x10, RZ ;  /* 0x00000010d6057824 */ /* 0x040fe200078e00ff */
[C---:B--2---:R-:W-:Y:S01]  /*2fb0*/  LEA R8, P0, R214.reuse, R117, 0x5 ;  /* 0x00000075d6087211 */ /* 0x044fe200078028ff */
[----:B------:R-:W-:Y:S01]  /*2fc0*/  IMAD R68, R214, 0x42, RZ ;  /* 0x00000042d6447824 */ /* 0x000fe200078e02ff */
[----:B------:R-:W-:Y:S01]  /*2fd0*/  LEA.HI.X.SX32 R13, R88, R89, 0x1, P5 ;  /* 0x00000059580d7211 */ /* 0x000fe200028f0eff */
[C---:B------:R-:W-:Y:S01]  /*2fe0*/  IMAD R62, R214.reuse, 0x44, RZ ;  /* 0x00000044d63e7824 */ /* 0x040fe200078e02ff */
[----:B------:R-:W-:Y:S01]  /*2ff0*/  IADD3 R18, P5, PT, R27, R117, RZ ;  /* 0x000000751b127210 */ /* 0x000fe20007fbe0ff */
[C---:B------:R-:W-:Y:S01]  /*3000*/  IMAD R64, R214.reuse, 0x46, RZ ;  /* 0x00000046d6407824 */ /* 0x040fe200078e02ff */
[-C--:B------:R-:W-:Y:S01]  /*3010*/  LEA.HI.X.SX32 R9, R5, R89.reuse, 0x1, P0 ;  /* 0x0000005905097211 */ /* 0x080fe200000f0eff */
[----:B------:R0:W5:Y:S01]  /*3020*/  @P4 LDG.E.U16 R83, desc[UR22][R12.64] ;  /* 0x000000160c534981 */ /* 0x000162000c1e1500 */
[--C-:B------:R-:W-:Y:S01]  /*3030*/  SHF.R.U32.HI R5, RZ, 0x9, R95.reuse ;  /* 0x00000009ff057819 */ /* 0x100fe2000001165f */
[C---:B------:R-:W-:Y:S01]  /*3040*/  IMAD R58, R214.reuse, 0x48, RZ ;  /* 0x00000048d63a7824 */ /* 0x040fe200078e02ff */
[----:B------:R-:W-:Y:S01]  /*3050*/  ISETP.GE.U32.AND P4, PT, R19, 0x7fffffbb, PT ;  /* 0x7fffffbb1300780c */ /* 0x000fe20003f86070 */
[----:B------:R-:W5:Y:S01]  /*3060*/  @P3 LDG.E.U16 R86, desc[UR22][R8.64] ;  /* 0x0000001608563981 */ /* 0x000f62000c1e1500 */
[----:B------:R-:W-:Y:S01]  /*3070*/  LEA.HI.X.SX32 R19, R17, R89, 0x1, P5 ;  /* 0x0000005911137211 */ /* 0x000fe200028f0eff */
[C---:B------:R-:W-:Y:S01]  /*3080*/  IMAD R60, R214.reuse, 0x4a, RZ ;  /* 0x0000004ad63c7824 */ /* 0x040fe200078e02ff */
[----:B------:R-:W-:Y:S01]  /*3090*/  LOP3.LUT P5, RZ, R5, 0x1, RZ, 0xc0, !PT ;  /* 0x0000000105ff7812 */ /* 0x000fe200078ac0ff */
[----:B------:R-:W-:Y:S01]  /*30a0*/  IMAD R33, R214, 0x27, RZ ;  /* 0x00000027d6217824 */ /* 0x000fe200078e02ff */
[-C--:B---3--:R-:W-:Y:S01]  /*30b0*/  IADD3 R6, P0, PT, R102, R117.reuse, RZ ;  /* 0x0000007566067210 */ /* 0x088fe20007f1e0ff */
[----:B0-----:R-:W-:Y:S01]  /*30c0*/  VIADD R13, R4, 0xfffffff3 ;  /* 0xfffffff3040d7836 */ /* 0x001fe20000000000 */
[----:B------:R-:W-:Y:S01]  /*30d0*/  IADD3 R12, P3, PT, R31, R117, RZ ;  /* 0x000000751f0c7210 */ /* 0x000fe20007f7e0ff */
[C---:B------:R-:W-:Y:S01]  /*30e0*/  IMAD R88, R214.reuse, 0x18, RZ ;  /* 0x00000018d6587824 */ /* 0x040fe200078e02ff */
[-C--:B------:R-:W-:Y:S01]  /*30f0*/  LEA.HI.X.SX32 R7, R103, R89.reuse, 0x1, P0 ;  /* 0x0000005967077211 */ /* 0x080fe200000f0eff */
[----:B------:R-:W-:Y:S01]  /*3100*/  IMAD R17, R214, 0x2e, RZ ;  /* 0x0000002ed6117824 */ /* 0x000fe200078e02ff */
[----:B------:R-:W-:Y:S01]  /*3110*/  SHF.R.U32.HI R5, RZ, 0x8, R95 ;  /* 0x00000008ff057819 */ /* 0x000fe2000001165f */
[----:B------:R0:W5:Y:S01]  /*3120*/  @P6 LDG.E.U16 R82, desc[UR22][R18.64] ;  /* 0x0000001612526981 */ /* 0x000162000c1e1500 */
[----:B------:R-:W-:Y:S01]  /*3130*/  ISETP.GE.U32.AND P0, PT, R13, 0x7fffffb4, PT ;  /* 0x7fffffb40d00780c */ /* 0x000fe20003f06070 */
[----:B------:R-:W-:Y:S01]  /*3140*/  VIADD R111, R4, 0xffffffc0 ;  /* 0xffffffc0046f7836 */ /* 0x000fe20000000000 */
[----:B------:R-:W-:Y:S01]  /*3150*/  LEA.HI.X.SX32 R13, R28, R89, 0x1, P3 ;  /* 0x000000591c0d7211 */ /* 0x000fe200018f0eff */
[----:B------:R-:W5:Y:S01]  /*3160*/  @!P4 LDG.E.U16 R118, desc[UR22][R6.64] ;  /* 0x000000160676c981 */ /* 0x000f62000c1e1500 */
[----:B------:R-:W-:Y:S01]  /*3170*/  LOP3.LUT P3, RZ, R5, 0x1, RZ, 0xc0, !PT ;  /* 0x0000000105ff7812 */ /* 0x000fe2000786c0ff */
[----:B------:R-:W-:-:S02]  /*3180*/  IMAD R5, R214, 0x17, RZ ;  /* 0x00000017d6057824 */ /* 0x000fc400078e02ff */
[----:B------:R-:W-:Y:S01]  /*3190*/  IMAD R48, R214, 0x62, RZ ;  /* 0x00000062d6307824 */ /* 0x000fe200078e02ff */
[----:B------:R2:W5:Y:S01]  /*31a0*/  @P5 LDG.E.U16 R81, desc[UR22][R12.64] ;  /* 0x000000160c515981 */ /* 0x000562000c1e1500 */
[-C--:B0-----:R-:W-:Y:S01]  /*31b0*/  IADD3 R18, P5, PT, R88, R117.reuse, RZ ;  /* 0x0000007558127210 */ /* 0x081fe20007fbe0ff */
[C---:B------:R-:W-:Y:S01]  /*31c0*/  IMAD R56, R214.reuse, 0x64, RZ ;  /* 0x00000064d6387824 */ /* 0x040fe200078e02ff */
[----:B------:R-:W-:Y:S01]  /*31d0*/  IADD3 R20, P4, PT, R17, R117, RZ ;  /* 0x0000007511147210 */ /* 0x000fe20007f9e0ff */
[C---:B------:R-:W-:Y:S01]  /*31e0*/  IMAD R124, R214.reuse, 0x6c, RZ ;  /* 0x0000006cd67c7824 */ /* 0x040fe200078e02ff */
[--C-:B------:R-:W-:Y:S01]  /*31f0*/  SHF.R.U32.HI R9, RZ, 0x7, R95.reuse ;  /* 0x00000007ff097819 */ /* 0x100fe2000001165f */
[----:B------:R-:W-:Y:S01]  /*3200*/  IMAD R158, R214, 0x7e, RZ ;  /* 0x0000007ed69e7824 */ /* 0x000fe200078e02ff */
[----:B------:R-:W-:Y:S01]  /*3210*/  SHF.R.U32.HI R8, RZ, 0x6, R95 ;  /* 0x00000006ff087819 */ /* 0x000fe2000001165f */
[----:B-1----:R-:W0:Y:S01]  /*3220*/  LDCU UR4, c[0x0][0x3b0] ;  /* 0x00007600ff0477ac */ /* 0x002e220008000800 */
[----:B------:R-:W-:-:S02]  /*3230*/  LEA.HI.X.SX32 R19, R104, R89, 0x1, P5 ;  /* 0x0000005968137211 */ /* 0x000fc400028f0eff */
[----:B------:R-:W-:Y:S02]  /*3240*/  LEA.HI.X.SX32 R21, R5, R89, 0x1, P4 ;  /* 0x0000005905157211 */ /* 0x000fe400020f0eff */
[----:B------:R-:W-:Y:S01]  /*3250*/  LOP3.LUT P5, RZ, R9, 0x1, RZ, 0xc0, !PT ;  /* 0x0000000109ff7812 */ /* 0x000fe200078ac0ff */
[----:B------:R-:W-:Y:S01]  /*3260*/  IMAD R9, R214, 0x32, RZ ;  /* 0x00000032d6097824 */ /* 0x000fe200078e02ff */
[----:B------:R-:W-:Y:S01]  /*3270*/  LOP3.LUT P4, RZ, R8, 0x1, RZ, 0xc0, !PT ;  /* 0x0000000108ff7812 */ /* 0x000fe2000788c0ff */
[C---:B--2---:R-:W-:Y:S01]  /*3280*/  IMAD R13, R214.reuse, 0x30, RZ ;  /* 0x00000030d60d7824 */ /* 0x044fe200078e02ff */
[----:B------:R-:W5:Y:S01]  /*3290*/  @P3 LDG.E.U16 R80, desc[UR22][R20.64] ;  /* 0x0000001614503981 */ /* 0x000f62000c1e1500 */
[----:B------:R-:W-:Y:S01]  /*32a0*/  IMAD R5, R214, 0x19, RZ ;  /* 0x00000019d6057824 */ /* 0x000fe200078e02ff */
[-C--:B------:R-:W-:Y:S02]  /*32b0*/  IADD3 R22, P3, PT, R9, R117.reuse, RZ ;  /* 0x0000007509167210 */ /* 0x080fe40007f7e0ff */
[----:B------:R1:W5:Y:S01]  /*32c0*/  @!P0 LDG.E.U16 R92, desc[UR22][R18.64] ;  /* 0x00000016125c8981 */ /* 0x000362000c1e1500 */
[----:B------:R-:W-:Y:S01]  /*32d0*/  IADD3 R6, P0, PT, R13, R117, RZ ;  /* 0x000000750d067210 */ /* 0x000fe20007f1e0ff */
[C---:B------:R-:W-:Y:S01]  /*32e0*/  VIADD R12, R4.reuse, 0xfffffff9 ;  /* 0xfffffff9040c7836 */ /* 0x040fe20000000000 */
[-C--:B------:R-:W-:Y:S01]  /*32f0*/  LEA.HI.X.SX32 R23, R5, R89.reuse, 0x1, P3 ;  /* 0x0000005905177211 */ /* 0x080fe200018f0eff */
[----:B------:R-:W-:Y:S01]  /*3300*/  VIADD R8, R4, 0xfffffffc ;  /* 0xfffffffc04087836 */ /* 0x000fe20000000000 */
[----:B------:R-:W-:-:S02]  /*3310*/  LEA.HI.X.SX32 R7, R88, R89, 0x1, P0 ;  /* 0x0000005958077211 */ /* 0x000fc400000f0eff */
[----:B------:R-:W-:Y:S01]  /*3320*/  ISETP.GE.U32.AND P3, PT, R12, 0x7fffffba, PT ;  /* 0x7fffffba0c00780c */ /* 0x000fe20003f66070 */
[----:B------:R-:W5:Y:S01]  /*3330*/  @P4 LDG.E.U16 R78, desc[UR22][R22.64] ;  /* 0x00000016164e4981 */ /* 0x000f62000c1e1500 */
[----:B------:R-:W-:Y:S02]  /*3340*/  ISETP.GE.U32.AND P0, PT, R8, 0x7fffffbd, PT ;  /* 0x7fffffbd0800780c */ /* 0x000fe40003f06070 */
[-C--:B-1----:R-:W-:Y:S01]  /*3350*/  IADD3 R18, P4, PT, R105, R117.reuse, RZ ;  /* 0x0000007569127210 */ /* 0x082fe20007f9e0ff */
[----:B------:R1:W5:Y:S01]  /*3360*/  @P5 LDG.E.U16 R79, desc[UR22][R6.64] ;  /* 0x00000016064f5981 */ /* 0x000362000c1e1500 */
[----:B------:R-:W-:Y:S02]  /*3370*/  SHF.R.U32.HI R5, RZ, 0x4, R95 ;  /* 0x00000004ff057819 */ /* 0x000fe4000001165f */
[----:B------:R-:W-:Y:S02]  /*3380*/  IADD3 R20, P5, PT, R104, R117, RZ ;  /* 0x0000007568147210 */ /* 0x000fe40007fbe0ff */
[----:B------:R-:W-:-:S02]  /*3390*/  LEA.HI.X.SX32 R19, R106, R89, 0x1, P4 ;  /* 0x000000596a137211 */ /* 0x000fc400020f0eff */
[----:B------:R-:W-:Y:S02]  /*33a0*/  SHF.R.U32.HI R8, RZ, 0x5, R95 ;  /* 0x00000005ff087819 */ /* 0x000fe4000001165f */
[----:B------:R-:W-:Y:S01]  /*33b0*/  LOP3.LUT P4, RZ, R5, 0x1, RZ, 0xc0, !PT ;  /* 0x0000000105ff7812 */ /* 0x000fe2000788c0ff */
[C---:B-1----:R-:W-:Y:S01]  /*33c0*/  IMAD R7, R214.reuse, 0x36, RZ ;  /* 0x00000036d6077824 */ /* 0x042fe200078e02ff */
[----:B------:R-:W-:Y:S02]  /*33d0*/  PRMT R5, RZ, 0x7610, R5 ;  /* 0x00007610ff057816 */ /* 0x000fe40000000005 */
[----:B------:R-:W-:Y:S01]  /*33e0*/  LEA.HI.X.SX32 R21, R105, R89, 0x1, P5 ;  /* 0x0000005969157211 */ /* 0x000fe200028f0eff */
[----:B------:R-:W-:Y:S01]  /*33f0*/  IMAD R12, R214, 0x34, RZ ;  /* 0x00000034d60c7824 */ /* 0x000fe200078e02ff */
[----:B------:R-:W-:Y:S01]  /*3400*/  LOP3.LUT P5, RZ, R8, 0x1, RZ, 0xc0, !PT ;  /* 0x0000000108ff7812 */ /* 0x000fe200078ac0ff */
[----:B------:R-:W-:Y:S01]  /*3410*/  IMAD R88, R214, 0x1a, RZ ;  /* 0x0000001ad6587824 */ /* 0x000fe200078e02ff */
[----:B------:R1:W5:Y:S01]  /*3420*/  @!P0 LDG.E.U16 R5, desc[UR22][R18.64] ;  /* 0x0000001612058981 */ /* 0x000362000c1e1500 */
[----:B------:R-:W-:Y:S01]  /*3430*/  VIADD R8, R4, 0xfffffff1 ;  /* 0xfffffff104087836 */ /* 0x000fe20000000000 */
[----:B------:R-:W-:-:S02]  /*3440*/  IADD3 R22, P0, PT, R12, R117, RZ ;  /* 0x000000750c167210 */ /* 0x000fc40007f1e0ff */
[----:B------:R2:W5:Y:S01]  /*3450*/  @!P3 LDG.E.U16 R99, desc[UR22][R20.64] ;  /* 0x000000161463b981 */ /* 0x000562000c1e1500 */
[----:B------:R-:W-:Y:S01]  /*3460*/  IADD3 R24, P3, PT, R7, R117, RZ ;  /* 0x0000007507187210 */ /* 0x000fe20007f7e0ff */
[----:B------:R-:W-:Y:S01]  /*3470*/  VIADD R6, R4, 0xfffffff8 ;  /* 0xfffffff804067836 */ /* 0x000fe20000000000 */
[-C--:B------:R-:W-:Y:S02]  /*3480*/  LEA.HI.X.SX32 R23, R88, R89.reuse, 0x1, P0 ;  /* 0x0000005958177211 */ /* 0x080fe400000f0eff */
[----:B------:R-:W-:Y:S02]  /*3490*/  LEA.HI.X.SX32 R25, R25, R89, 0x1, P3 ;  /* 0x0000005919197211 */ /* 0x000fe400018f0eff */
[----:B------:R-:W-:Y:S01]  /*34a0*/  ISETP.GE.U32.AND P3, PT, R8, 0x7fffffb2, PT ;  /* 0x7fffffb20800780c */ /* 0x000fe20003f66070 */
[----:B------:R-:W5:Y:S01]  /*34b0*/  @P5 LDG.E.U16 R77, desc[UR22][R22.64] ;  /* 0x00000016164d5981 */ /* 0x000f62000c1e1500 */
[----:B------:R-:W-:-:S03]  /*34c0*/  ISETP.GE.U32.AND P0, PT, R6, 0x7fffffb9, PT ;  /* 0x7fffffb90600780c */ /* 0x000fc60003f06070 */
[----:B------:R3:W5:Y:S01]  /*34d0*/  @P4 LDG.E.U16 R76, desc[UR22][R24.64] ;  /* 0x00000016184c4981 */ /* 0x000762000c1e1500 */
[-C--:B-1----:R-:W-:Y:S02]  /*34e0*/  IADD3 R18, P4, PT, R107, R117.reuse, RZ ;  /* 0x000000756b127210 */ /* 0x082fe40007f9e0ff */
[--C-:B------:R-:W-:Y:S02]  /*34f0*/  SHF.R.U32.HI R6, RZ, 0x2, R95.reuse ;  /* 0x00000002ff067819 */ /* 0x100fe4000001165f */
[----:B--2---:R-:W-:Y:S02]  /*3500*/  IADD3 R20, P5, PT, R29, R117, RZ ;  /* 0x000000751d147210 */ /* 0x004fe40007fbe0ff */
[----:B------:R-:W-:Y:S02]  /*3510*/  SHF.R.U32.HI R8, RZ, 0x3, R95 ;  /* 0x00000003ff087819 */ /* 0x000fe4000001165f */
[-C--:B------:R-:W-:Y:S02]  /*3520*/  LEA.HI.X.SX32 R19, R108, R89.reuse, 0x1, P4 ;  /* 0x000000596c137211 */ /* 0x080fe400020f0eff */
[----:B------:R-:W-:Y:S01]  /*3530*/  LOP3.LUT P4, RZ, R6, 0x1, RZ, 0xc0, !PT ;  /* 0x0000000106ff7812 */ /* 0x000fe2000788c0ff */
[C---:B------:R-:W-:Y:S01]  /*3540*/  IMAD R6, R214.reuse, 0x3a, RZ ;  /* 0x0000003ad6067824 */ /* 0x040fe200078e02ff */
[----:B------:R-:W-:Y:S01]  /*3550*/  LEA.HI.X.SX32 R21, R107, R89, 0x1, P5 ;  /* 0x000000596b157211 */ /* 0x000fe200028f0eff */
[----:B---3--:R-:W-:Y:S01]  /*3560*/  IMAD R25, R214, 0x1d, RZ ;  /* 0x0000001dd6197824 */ /* 0x008fe200078e02ff */
[----:B------:R-:W-:Y:S01]  /*3570*/  LOP3.LUT P5, RZ, R8, 0x1, RZ, 0xc0, !PT ;  /* 0x0000000108ff7812 */ /* 0x000fe200078ac0ff */
[----:B------:R-:W-:Y:S01]  /*3580*/  IMAD R8, R214, 0x38, RZ ;  /* 0x00000038d6087824 */ /* 0x000fe200078e02ff */
[----:B------:R1:W5:Y:S04]  /*3590*/  @!P0 LDG.E.U16 R98, desc[UR22][R18.64] ;  /* 0x0000001612628981 */ /* 0x000368000c1e1500 */
[----:B------:R2:W5:Y:S01]  /*35a0*/  @!P3 LDG.E.U16 R90, desc[UR22][R20.64] ;  /* 0x00000016145ab981 */ /* 0x000562000c1e1500 */
[----:B------:R-:W-:-:S02]  /*35b0*/  IADD3 R24, P3, PT, R6, R117, RZ ;  /* 0x0000007506187210 */ /* 0x000fc40007f7e0ff */
[----:B------:R-:W-:Y:S02]  /*35c0*/  IADD3 R22, P0, PT, R8, R117, RZ ;  /* 0x0000007508167210 */ /* 0x000fe40007f1e0ff */
[-C--:B------:R-:W-:Y:S02]  /*35d0*/  LEA.HI.X.SX32 R25, R25, R89.reuse, 0x1, P3 ;  /* 0x0000005919197211 */ /* 0x080fe400018f0eff */
[----:B------:R-:W-:Y:S01]  /*35e0*/  LEA.HI.X.SX32 R23, R29, R89, 0x1, P0 ;  /* 0x000000591d177211 */ /* 0x000fe200000f0eff */
[----:B------:R-:W-:Y:S01]  /*35f0*/  VIADD R29, R4, 0xfffffff4 ;  /* 0xfffffff4041d7836 */ /* 0x000fe20000000000 */
[----:B------:R-:W-:Y:S01]  /*3600*/  ISETP.GE.U32.AND P0, PT, R30, 0x7fffffb7, PT ;  /* 0x7fffffb71e00780c */ /* 0x000fe20003f06070 */
[----:B------:R-:W5:Y:S01]  /*3610*/  @P4 LDG.E.U16 R74, desc[UR22][R24.64] ;  /* 0x00000016184a4981 */ /* 0x000f62000c1e1500 */
[----:B-1----:R-:W-:Y:S02]  /*3620*/  IADD3 R18, P4, PT, R26, R117, RZ ;  /* 0x000000751a127210 */ /* 0x002fe40007f9e0ff */
[----:B------:R-:W-:Y:S01]  /*3630*/  ISETP.GE.U32.AND P3, PT, R29, 0x7fffffb5, PT ;  /* 0x7fffffb51d00780c */ /* 0x000fe20003f66070 */
[----:B------:R1:W5:Y:S01]  /*3640*/  @P5 LDG.E.U16 R75, desc[UR22][R22.64] ;  /* 0x00000016164b5981 */ /* 0x000362000c1e1500 */
[----:B--2---:R-:W-:Y:S01]  /*3650*/  VIADD R21, R4, 0xfffffff2 ;  /* 0xfffffff204157836 */ /* 0x004fe20000000000 */
[----:B------:R-:W-:-:S02]  /*3660*/  LEA.HI.X.SX32 R19, R109, R89, 0x1, P4 ;  /* 0x000000596d137211 */ /* 0x000fc400020f0eff */
[----:B------:R-:W-:Y:S02]  /*3670*/  IADD3 R20, P5, PT, R28, R117, RZ ;  /* 0x000000751c147210 */ /* 0x000fe40007fbe0ff */
[----:B------:R-:W-:Y:S02]  /*3680*/  ISETP.GE.U32.AND P4, PT, R21, 0x7fffffb3, PT ;  /* 0x7fffffb31500780c */ /* 0x000fe40003f86070 */
[----:B------:R2:W5:Y:S01]  /*3690*/  @!P0 LDG.E.U16 R97, desc[UR22][R18.64] ;  /* 0x0000001612618981 */ /* 0x000562000c1e1500 */
[----:B-1----:R-:W-:Y:S01]  /*36a0*/  VIADD R22, R4, 0xffffffcc ;  /* 0xffffffcc04167836 */ /* 0x002fe20000000000 */
[----:B------:R-:W-:-:S04]  /*36b0*/  LEA.HI.X.SX32 R21, R110, R89, 0x1, P5 ;  /* 0x000000596e157211 */ /* 0x000fc800028f0eff */
[----:B------:R-:W-:Y:S01]  /*36c0*/  ISETP.GE.U32.AND P0, PT, R22, 0x7fffff8d, PT ;  /* 0x7fffff8d1600780c */ /* 0x000fe20003f06070 */
[C---:B------:R-:W-:Y:S01]  /*36d0*/  VIADD R22, R4.reuse, 0xffffffcd ;  /* 0xffffffcd04167836 */ /* 0x040fe20000000000 */
[----:B------:R1:W5:Y:S01]  /*36e0*/  @!P3 LDG.E.U16 R93, desc[UR22][R20.64] ;  /* 0x00000016145db981 */ /* 0x000362000c1e1500 */
[C---:B------:R-:W-:Y:S02]  /*36f0*/  VIADD R24, R4.reuse, 0xffffffce ;  /* 0xffffffce04187836 */ /* 0x040fe40000000000 */
[----:B------:R-:W-:Y:S01]  /*3700*/  VIADD R23, R4, 0xffffffcf ;  /* 0xffffffcf04177836 */ /* 0x000fe20000000000 */
[----:B------:R-:W-:Y:S01]  /*3710*/  ISETP.GE.U32.AND P3, PT, R22, 0x7fffff8e, PT ;  /* 0x7fffff8e1600780c */ /* 0x000fe20003f66070 */
[----:B------:R-:W-:Y:S01]  /*3720*/  VIADD R22, R4, 0xffffffc8 ;  /* 0xffffffc804167836 */ /* 0x000fe20000000000 */
[----:B------:R-:W-:Y:S02]  /*3730*/  SEL R25, RZ, 0x1, P0 ;  /* 0x00000001ff197807 */ /* 0x000fe40000000000 */
[----:B------:R-:W-:Y:S01]  /*3740*/  ISETP.GE.U32.AND P0, PT, R24, 0x7fffff8f, PT ;  /* 0x7fffff8f1800780c */ /* 0x000fe20003f06070 */
[----:B--2---:R-:W-:Y:S01]  /*3750*/  VIADD R18, R4, 0xffffffc9 ;  /* 0xffffffc904127836 */ /* 0x004fe20000000000 */
[----:B------:R-:W-:-:S02]  /*3760*/  SEL R24, RZ, 0x1fffe, P3 ;  /* 0x0001fffeff187807 */ /* 0x000fc40001800000 */
[----:B------:R-:W-:Y:S01]  /*3770*/  ISETP.GE.U32.AND P3, PT, R23, 0x7fffff90, PT ;  /* 0x7fffff901700780c */ /* 0x000fe20003f66070 */
[----:B------:R-:W-:Y:S01]  /*3780*/  VIADD R19, R4, 0xffffffca ;  /* 0xffffffca04137836 */ /* 0x000fe20000000000 */
[----:B------:R-:W-:Y:S02]  /*3790*/  SEL R37, RZ, 0x4, P0 ;  /* 0x00000004ff257807 */ /* 0x000fe40000000000 */
[----:B------:R-:W-:Y:S01]  /*37a0*/  ISETP.GE.U32.AND P0, PT, R22, 0x7fffff89, PT ;  /* 0x7fffff891600780c */ /* 0x000fe20003f06070 */
[----:B-1----:R-:W-:Y:S01]  /*37b0*/  VIADD R20, R4, 0xffffffcb ;  /* 0xffffffcb04147836 */ /* 0x002fe20000000000 */
[----:B------:R-:W-:Y:S02]  /*37c0*/  SEL R38, RZ, 0x7fff8, P3 ;  /* 0x0007fff8ff267807 */ /* 0x000fe40001800000 */
[----:B------:R-:W-:Y:S01]  /*37d0*/  ISETP.GE.U32.AND P3, PT, R18, 0x7fffff8a, PT ;  /* 0x7fffff8a1200780c */ /* 0x000fe20003f66070 */
[----:B------:R-:W-:Y:S01]  /*37e0*/  VIADD R21, R4, 0xffffffc4 ;  /* 0xffffffc404157836 */ /* 0x000fe20000000000 */
[----:B------:R-:W-:-:S02]  /*37f0*/  SEL R18, RZ, 0x1, P0 ;  /* 0x00000001ff127807 */ /* 0x000fc40000000000 */
[----:B------:R-:W-:Y:S02]  /*3800*/  ISETP.GE.U32.AND P0, PT, R19, 0x7fffff8b, PT ;  /* 0x7fffff8b1300780c */ /* 0x000fe40003f06070 */
[----:B------:R-:W-:Y:S02]  /*3810*/  SEL R19, RZ, 0x1fffe, P3 ;  /* 0x0001fffeff137807 */ /* 0x000fe40001800000 */
[----:B------:R-:W-:Y:S01]  /*3820*/  ISETP.GE.U32.AND P3, PT, R20, 0x7fffff8c, PT ;  /* 0x7fffff8c1400780c */ /* 0x000fe20003f66070 */
[C---:B------:R-:W-:Y:S01]  /*3830*/  VIADD R20, R4.reuse, 0xffffffc5 ;  /* 0xffffffc504147836 */ /* 0x040fe20000000000 */
[----:B------:R-:W-:Y:S02]  /*3840*/  SEL R41, RZ, 0x4, P0 ;  /* 0x00000004ff297807 */ /* 0x000fe40000000000 */
[----:B------:R-:W-:Y:S01]  /*3850*/  ISETP.GE.U32.AND P0, PT, R21, 0x7fffff85, PT ;  /* 0x7fffff851500780c */ /* 0x000fe20003f06070 */
[C---:B------:R-:W-:Y:S01]  /*3860*/  VIADD R21, R4.reuse, 0xffffffc6 ;  /* 0xffffffc604157836 */ /* 0x040fe20000000000 */
[----:B------:R-:W-:Y:S01]  /*3870*/  SEL R42, RZ, 0x7fff8, P3 ;  /* 0x0007fff8ff2a7807 */ /* 0x000fe20001800000 */
[----:B------:R-:W-:Y:S01]  /*3880*/  VIADD R23, R4, 0xffffffc7 ;  /* 0xffffffc704177836 */ /* 0x000fe20000000000 */
[----:B------:R-:W-:Y:S01]  /*3890*/  ISETP.GE.U32.AND P3, PT, R20, 0x7fffff86, PT ;  /* 0x7fffff861400780c */ /* 0x000fe20003f66070 */
[----:B------:R-:W-:Y:S01]  /*38a0*/  VIADD R22, R4, 0xffffffc1 ;  /* 0xffffffc104167836 */ /* 0x000fe20000000000 */
[----:B------:R-:W-:-:S02]  /*38b0*/  SEL R20, RZ, 0x1, P0 ;  /* 0x00000001ff147807 */ /* 0x000fc40000000000 */
[----:B------:R-:W-:Y:S02]  /*38c0*/  ISETP.GE.U32.AND P0, PT, R21, 0x7fffff87, PT ;  /* 0x7fffff871500780c */ /* 0x000fe40003f06070 */
[----:B------:R-:W-:Y:S02]  /*38d0*/  SEL R21, RZ, 0x1fffe, P3 ;  /* 0x0001fffeff157807 */ /* 0x000fe40001800000 */
[----:B------:R-:W-:Y:S01]  /*38e0*/  ISETP.GE.U32.AND P3, PT, R23, 0x7fffff88, PT ;  /* 0x7fffff881700780c */ /* 0x000fe20003f66070 */
[----:B------:R-:W-:Y:S01]  /*38f0*/  VIADD R23, R4, 0xffffffc2 ;  /* 0xffffffc204177836 */ /* 0x000fe20000000000 */
[----:B------:R-:W-:Y:S01]  /*3900*/  ISETP.GE.U32.AND P6, PT, R22, 0x7fffff82, PT ;  /* 0x7fffff821600780c */ /* 0x000fe20003fc6070 */
[----:B------:R-:W-:Y:S01]  /*3910*/  VIADD R22, R4, 0xffffffc3 ;  /* 0xffffffc304167836 */ /* 0x000fe20000000000 */
[----:B------:R-:W-:Y:S02]  /*3920*/  SEL R43, RZ, 0x4, P0 ;  /* 0x00000004ff2b7807 */ /* 0x000fe40000000000 */
[----:B------:R-:W-:-:S02]  /*3930*/  SEL R44, RZ, 0x7fff8, P3 ;  /* 0x0007fff8ff2c7807 */ /* 0x000fc40001800000 */
[----:B------:R-:W-:Y:S01]  /*3940*/  ISETP.GE.U32.AND P0, PT, R23, 0x7fffff83, PT ;  /* 0x7fffff831700780c */ /* 0x000fe20003f06070 */
[----:B------:R-:W-:Y:S01]  /*3950*/  VIADD R23, R4, 0xffffffdc ;  /* 0xffffffdc04177836 */ /* 0x000fe20000000000 */
[----:B------:R-:W-:Y:S01]  /*3960*/  ISETP.GE.U32.AND P3, PT, R22, 0x7fffff84, PT ;  /* 0x7fffff841600780c */ /* 0x000fe20003f66070 */
[C---:B------:R-:W-:Y:S01]  /*3970*/  VIADD R22, R4.reuse, 0xffffffdd ;  /* 0xffffffdd04167836 */ /* 0x040fe20000000000 */
[----:B------:R-:W-:Y:S02]  /*3980*/  SEL R45, RZ, 0x4, P0 ;  /* 0x00000004ff2d7807 */ /* 0x000fe40000000000 */
[----:B------:R-:W-:Y:S02]  /*3990*/  SEL R46, RZ, 0x7fff8, P3 ;  /* 0x0007fff8ff2e7807 */ /* 0x000fe40001800000 */
[----:B------:R-:W-:Y:S01]  /*39a0*/  ISETP.GE.U32.AND P0, PT, R23, 0x7fffff9d, PT ;  /* 0x7fffff9d1700780c */ /* 0x000fe20003f06070 */
[----:B------:R-:W-:Y:S01]  /*39b0*/  VIADD R23, R4, 0xffffffde ;  /* 0xffffffde04177836 */ /* 0x000fe20000000000 */
[----:B------:R-:W-:Y:S01]  /*39c0*/  ISETP.GE.U32.AND P3, PT, R22, 0x7fffff9e, PT ;  /* 0x7fffff9e1600780c */ /* 0x000fe20003f66070 */
[----:B------:R-:W-:Y:S01]  /*39d0*/  VIADD R22, R4, 0xffffffdf ;  /* 0xffffffdf04167836 */ /* 0x000fe20000000000 */
[----:B------:R-:W-:-:S02]  /*39e0*/  SEL R30, RZ, 0x1, P0 ;  /* 0x00000001ff1e7807 */ /* 0x000fc40000000000 */
[----:B------:R-:W-:Y:S02]  /*39f0*/  SEL R51, RZ, 0x1fffe, P3 ;  /* 0x0001fffeff337807 */ /* 0x000fe40001800000 */
        /* <DEDUP_REMOVED lines=36> */
[----:B------:R-:W-:Y:S02]  /*3c40*/  ISETP.GE.U32.AND P0, PT, R23, 0x7fffff93, PT ;  /* 0x7fffff931700780c */ /* 0x000fe40003f06070 */
[----:B------:R-:W-:Y:S01]  /*3c50*/  ISETP.GE.U32.AND P3, PT, R22, 0x7fffff94, PT ;  /* 0x7fffff941600780c */ /* 0x000fe20003f66070 */
[----:B------:R-:W-:Y:S01]  /*3c60*/  IMAD.IADD R39, R18, 0x1, R19 ;  /* 0x0000000112277824 */ /* 0x000fe200078e0213 */
[----:B------:R-:W-:Y:S01]  /*3c70*/  SEL R116, RZ, 0x4, P0 ;  /* 0x00000004ff747807 */ /* 0x000fe20000000000 */
[----:B------:R-:W-:Y:S01]  /*3c80*/  IMAD R19, R214, 0x1f, RZ ;  /* 0x0000001fd6137824 */ /* 0x000fe200078e02ff */
[----:B------:R-:W-:Y:S02]  /*3c90*/  SEL R159, RZ, 0x7fff8, P3 ;  /* 0x0007fff8ff9f7807 */ /* 0x000fe40001800000 */
[----:B------:R-:W-:-:S02]  /*3ca0*/  IADD3 R70, P0, PT, R112, R117, RZ ;  /* 0x0000007570467210 */ /* 0x000fc40007f1e0ff */
[----:B------:R-:W-:Y:S01]  /*3cb0*/  IADD3 R72, P3, PT, R96, R117, RZ ;  /* 0x0000007560487210 */ /* 0x000fe20007f7e0ff */
[----:B------:R-:W-:Y:S01]  /*3cc0*/  IMAD.IADD R40, R20, 0x1, R21 ;  /* 0x0000000114287824 */ /* 0x000fe200078e0215 */
[-C--:B------:R-:W-:Y:S01]  /*3cd0*/  LEA.HI.X.SX32 R71, R11, R89.reuse, 0x1, P0 ;  /* 0x000000590b477211 */ /* 0x080fe200000f0eff */
[C---:B------:R-:W-:Y:S01]  /*3ce0*/  IMAD.SHL.U32 R21, R214.reuse, 0x20, RZ ;  /* 0x00000020d6157824 */ /* 0x040fe200078e00ff */
[----:B------:R-:W-:Y:S01]  /*3cf0*/  LEA.HI.X.SX32 R73, R19, R89, 0x1, P3 ;  /* 0x0000005913497211 */ /* 0x000fe200018f0eff */
[C---:B------:R-:W-:Y:S01]  /*3d00*/  IMAD R23, R214.reuse, 0x21, RZ ;  /* 0x00000021d6177824 */ /* 0x040fe200078e02ff */
[-C--:B------:R-:W-:Y:S02]  /*3d10*/  LEA R66, P0, R214, R117.reuse, 0x6 ;  /* 0x00000075d6427211 */ /* 0x080fe400078030ff */
[----:B------:R-:W-:Y:S01]  /*3d20*/  IADD3 R68, P3, PT, R68, R117, RZ ;  /* 0x0000007544447210 */ /* 0x000fe20007f7e0ff */
[----:B------:R-:W-:Y:S01]  /*3d30*/  IMAD.IADD R35, R25, 0x1, R24 ;  /* 0x0000000119237824 */ /* 0x000fe200078e0218 */
[-C--:B------:R-:W-:Y:S01]  /*3d40*/  LEA.HI.X.SX32 R67, R21, R89.reuse, 0x1, P0 ;  /* 0x0000005915437211 */ /* 0x080fe200000f0eff */
[----:B------:R-:W-:Y:S01]  /*3d50*/  IMAD R25, R214, 0x23, RZ ;  /* 0x00000023d6197824 */ /* 0x000fe200078e02ff */
[----:B------:R-:W-:-:S02]  /*3d60*/  LEA.HI.X.SX32 R69, R23, R89, 0x1, P3 ;  /* 0x0000005917457211 */ /* 0x000fc400018f0eff */
[-C--:B------:R-:W-:Y:S02]  /*3d70*/  IADD3 R62, P0, PT, R62, R117.reuse, RZ ;  /* 0x000000753e3e7210 */ /* 0x080fe40007f1e0ff */
[----:B------:R-:W-:Y:S01]  /*3d80*/  IADD3 R64, P3, PT, R64, R117, RZ ;  /* 0x0000007540407210 */ /* 0x000fe20007f7e0ff */
[----:B------:R-:W-:Y:S01]  /*3d90*/  IMAD R29, R214, 0x25, RZ ;  /* 0x00000025d61d7824 */ /* 0x000fe200078e02ff */
[-C--:B------:R-:W-:Y:S01]  /*3da0*/  LEA.HI.X.SX32 R63, R10, R89.reuse, 0x1, P0 ;  /* 0x000000590a3f7211 */ /* 0x080fe200000f0eff */
[C---:B------:R-:W-:Y:S01]  /*3db0*/  IMAD R18, R214.reuse, 0x4c, RZ ;  /* 0x0000004cd6127824 */ /* 0x040fe200078e02ff */
[----:B------:R-:W-:Y:S01]  /*3dc0*/  LEA.HI.X.SX32 R65, R25, R89, 0x1, P3 ;  /* 0x0000005919417211 */ /* 0x000fe200018f0eff */
[----:B------:R-:W-:Y:S01]  /*3dd0*/  IMAD R20, R214, 0x4e, RZ ;  /* 0x0000004ed6147824 */ /* 0x000fe200078e02ff */
[-C--:B------:R-:W-:Y:S02]  /*3de0*/  IADD3 R58, P0, PT, R58, R117.reuse, RZ ;  /* 0x000000753a3a7210 */ /* 0x080fe40007f1e0ff */
[----:B------:R-:W-:Y:S01]  /*3df0*/  IADD3 R60, P3, PT, R60, R117, RZ ;  /* 0x000000753c3c7210 */ /* 0x000fe20007f7e0ff */
[----:B------:R-:W-:Y:S01]  /*3e00*/  VIADD R26, R4, 0xfffffff7 ;  /* 0xfffffff7041a7836 */ /* 0x000fe20000000000 */
[-C--:B------:R-:W-:Y:S01]  /*3e10*/  LEA.HI.X.SX32 R59, R16, R89.reuse, 0x1, P0 ;  /* 0x00000059103b7211 */ /* 0x080fe200000f0eff */
[C---:B------:R-:W-:Y:S01]  /*3e20*/  IMAD R22, R214.reuse, 0x50, RZ ;  /* 0x00000050d6167824 */ /* 0x040fe200078e02ff */
[----:B------:R-:W-:Y:S01]  /*3e30*/  LEA.HI.X.SX32 R61, R29, R89, 0x1, P3 ;  /* 0x000000591d3d7211 */ /* 0x000fe200018f0eff */
[----:B------:R-:W-:Y:S01]  /*3e40*/  IMAD R24, R214, 0x52, RZ ;  /* 0x00000052d6187824 */ /* 0x000fe200078e02ff */
[----:B------:R-:W-:-:S02]  /*3e50*/  IADD3 R18, P0, PT, R18, R117, RZ ;  /* 0x0000007512127210 */ /* 0x000fc40007f1e0ff */
[----:B------:R-:W-:Y:S01]  /*3e60*/  IADD3 R20, P3, PT, R20, R117, RZ ;  /* 0x0000007514147210 */ /* 0x000fe20007f7e0ff */
[----:B------:R-:W-:Y:S01]  /*3e70*/  IMAD R11, R214, 0x29, RZ ;  /* 0x00000029d60b7824 */ /* 0x000fe200078e02ff */
[----:B------:R-:W-:Y:S01]  /*3e80*/  ISETP.GE.U32.AND P5, PT, R26, 0x7fffffb8, PT ;  /* 0x7fffffb81a00780c */ /* 0x000fe20003fa6070 */
[----:B------:R-:W-:Y:S01]  /*3e90*/  IMAD R26, R214, 0x54, RZ ;  /* 0x00000054d61a7824 */ /* 0x000fe200078e02ff */
[-C--:B------:R-:W-:Y:S02]  /*3ea0*/  LEA.HI.X.SX32 R19, R15, R89.reuse, 0x1, P0 ;  /* 0x000000590f137211 */ /* 0x080fe400000f0eff */
[----:B------:R-:W-:Y:S02]  /*3eb0*/  LEA.HI.X.SX32 R21, R33, R89, 0x1, P3 ;  /* 0x0000005921157211 */ /* 0x000fe400018f0eff */
[-C--:B------:R-:W-:Y:S02]  /*3ec0*/  IADD3 R22, P0, PT, R22, R117.reuse, RZ ;  /* 0x0000007516167210 */ /* 0x080fe40007f1e0ff */
[----:B------:R-:W-:Y:S01]  /*3ed0*/  IADD3 R24, P3, PT, R24, R117, RZ ;  /* 0x0000007518187210 */ /* 0x000fe20007f7e0ff */
[----:B------:R-:W-:Y:S01]  /*3ee0*/  IMAD R28, R214, 0x56, RZ ;  /* 0x00000056d61c7824 */ /* 0x000fe200078e02ff */
[----:B------:R-:W-:-:S02]  /*3ef0*/  LEA.HI.X.SX32 R23, R14, R89, 0x1, P0 ;  /* 0x000000590e177211 */ /* 0x000fc400000f0eff */
[----:B------:R-:W-:Y:S02]  /*3f00*/  LEA.HI.X.SX32 R25, R11, R89, 0x1, P3 ;  /* 0x000000590b197211 */ /* 0x000fe400018f0eff */
[----:B------:R-:W-:Y:S02]  /*3f10*/  ISETP.GE.U32.AND P0, PT, R111, 0x7fffff81, PT ;  /* 0x7fffff816f00780c */ /* 0x000fe40003f06070 */
[----:B------:R-:W-:Y:S01]  /*3f20*/  IADD3 R26, P3, PT, R26, R117, RZ ;  /* 0x000000751a1a7210 */ /* 0x000fe20007f7e0ff */
[C---:B------:R-:W-:Y:S01]  /*3f30*/  IMAD R11, R214.reuse, 0x2b, RZ ;  /* 0x0000002bd60b7824 */ /* 0x040fe200078e02ff */
[----:B------:R-:W-:Y:S01]  /*3f40*/  SEL R47, RZ, 0x1fffe, P6 ;  /* 0x0001fffeff2f7807 */ /* 0x000fe20003000000 */
[----:B------:R-:W-:Y:S01]  /*3f50*/  IMAD R14, R214, 0x58, RZ ;  /* 0x00000058d60e7824 */ /* 0x000fe200078e02ff */
[----:B------:R-:W-:Y:S02]  /*3f60*/  SEL R10, RZ, 0x1, P0 ;  /* 0x00000001ff0a7807 */ /* 0x000fe40000000000 */
[----:B------:R-:W-:-:S02]  /*3f70*/  LEA.HI.X.SX32 R27, R27, R89, 0x1, P3 ;  /* 0x000000591b1b7211 */ /* 0x000fc400018f0eff */
[----:B------:R-:W-:Y:S01]  /*3f80*/  IADD3 R28, P3, PT, R28, R117, RZ ;  /* 0x000000751c1c7210 */ /* 0x000fe20007f7e0ff */
[----:B------:R-:W-:Y:S02]  /*3f90*/  IMAD.IADD R47, R10, 0x1, R47 ;  /* 0x000000010a2f7824 */ /* 0x000fe400078e022f */
[----:B------:R-:W-:Y:S01]  /*3fa0*/  IMAD.IADD R51, R30, 0x1, R51 ;  /* 0x000000011e337824 */ /* 0x000fe200078e0233 */
[----:B------:R-:W-:Y:S01]  /*3fb0*/  LEA.HI.X.SX32 R29, R11, R89, 0x1, P3 ;  /* 0x000000590b1d7211 */ /* 0x000fe200018f0eff */
[----:B------:R-:W-:Y:S01]  /*3fc0*/  IMAD R10, R214, 0x5a, RZ ;  /* 0x0000005ad60a7824 */ /* 0x000fe200078e02ff */
[----:B------:R-:W-:Y:S01]  /*3fd0*/  IADD3 R30, P3, PT, R14, R117, RZ ;  /* 0x000000750e1e7210 */ /* 0x000fe20007f7e0ff */
[----:B------:R-:W-:Y:S02]  /*3fe0*/  IMAD.IADD R55, R32, 0x1, R55 ;  /* 0x0000000120377824 */ /* 0x000fe400078e0237 */
[C---:B------:R-:W-:Y:S01]  /*3ff0*/  IMAD R11, R214.reuse, 0x2d, RZ ;  /* 0x0000002dd60b7824 */ /* 0x040fe200078e02ff */
[----:B------:R-:W-:Y:S01]  /*4000*/  LEA.HI.X.SX32 R31, R31, R89, 0x1, P3 ;  /* 0x000000591f1f7211 */ /* 0x000fe200018f0eff */
[----:B------:R-:W-:Y:S01]  /*4010*/  IMAD R14, R214, 0x5c, RZ ;  /* 0x0000005cd60e7824 */ /* 0x000fe200078e02ff */
[----:B------:R-:W-:Y:S01]  /*4020*/  IADD3 R32, P3, PT, R10, R117, RZ ;  /* 0x000000750a207210 */ /* 0x000fe20007f7e0ff */
[----:B------:R-:W-:-:S02]  /*4030*/  IMAD.IADD R113, R34, 0x1, R113 ;  /* 0x0000000122717824 */ /* 0x000fc400078e0271 */
[----:B------:R-:W-:Y:S01]  /*4040*/  IMAD.IADD R16, R36, 0x1, R119 ;  /* 0x0000000124107824 */ /* 0x000fe200078e0277 */
[----:B------:R-:W-:Y:S01]  /*4050*/  LEA.HI.X.SX32 R33, R11, R89, 0x1, P3 ;  /* 0x000000590b217211 */ /* 0x000fe200018f0eff */
[----:B------:R-:W-:Y:S01]  /*4060*/  IMAD R36, R214, 0x5e, RZ ;  /* 0x0000005ed6247824 */ /* 0x000fe200078e02ff */
[----:B------:R-:W-:Y:S01]  /*4070*/  IADD3 R34, P3, PT, R14, R117, RZ ;  /* 0x000000750e227210 */ /* 0x000fe20007f7e0ff */
[C---:B------:R-:W-:Y:S01]  /*4080*/  IMAD R11, R214.reuse, 0x2f, RZ ;  /* 0x0000002fd60b7824 */ /* 0x040fe200078e02ff */
[----:B------:R-:W-:Y:S01]  /*4090*/  LOP3.LUT R10, R35, 0x3, RZ, 0xc0, !PT ;  /* 0x00000003230a7812 */ /* 0x000fe200078ec0ff */
[----:B------:R-:W-:Y:S01]  /*40a0*/  IMAD R14, R214, 0x60, RZ ;  /* 0x00000060d60e7824 */ /* 0x000fe200078e02ff */
[----:B------:R-:W-:Y:S02]  /*40b0*/  LEA.HI.X.SX32 R35, R17, R89, 0x1, P3 ;  /* 0x0000005911237211 */ /* 0x000fe400018f0eff */
[----:B------:R-:W-:Y:S02]  /*40c0*/  IADD3 R36, P3, PT, R36, R117, RZ ;  /* 0x0000007524247210 */ /* 0x000fe40007f7e0ff */
[----:B------:R-:W-:-:S02]  /*40d0*/  IADD3 R10, PT, PT, R10, R38, R37 ;  /* 0x000000260a0a7210 */ /* 0x000fc40007ffe025 */
[----:B------:R-:W-:Y:S02]  /*40e0*/  LEA.HI.X.SX32 R37, R11, R89, 0x1, P3 ;  /* 0x000000590b257211 */ /* 0x000fe400018f0eff */
[----:B------:R-:W-:Y:S01]  /*40f0*/  IADD3 R38, P3, PT, R14, R117, RZ ;  /* 0x000000750e267210 */ /* 0x000fe20007f7e0ff */
[----:B------:R-:W-:Y:S01]  /*4100*/  IMAD R15, R214, 0x31, RZ ;  /* 0x00000031d60f7824 */ /* 0x000fe200078e02ff */
[----:B------:R-:W-:Y:S02]  /*4110*/  LOP3.LUT R11, R39, 0x3, RZ, 0xc0, !PT ;  /* 0x00000003270b7812 */ /* 0x000fe400078ec0ff */
[----:B------:R-:W-:Y:S02]  /*4120*/  LOP3.LUT R14, R40, 0x3, RZ, 0xc0, !PT ;  /* 0x00000003280e7812 */ /* 0x000fe400078ec0ff */
[----:B------:R-:W-:Y:S02]  /*4130*/  LEA.HI.X.SX32 R39, R13, R89, 0x1, P3 ;  /* 0x000000590d277211 */ /* 0x000fe400018f0eff */
[----:B------:R-:W-:-:S02]  /*4140*/  IADD3 R40, P3, PT, R48, R117, RZ ;  /* 0x0000007530287210 */ /* 0x000fc40007f7e0ff */
[----:B------:R-:W-:Y:S02]  /*4150*/  IADD3 R17, PT, PT, R11, R42, R41 ;  /* 0x0000002a0b117210 */ /* 0x000fe40007ffe029 */
[----:B------:R-:W-:Y:S01]  /*4160*/  IADD3 R14, PT, PT, R14, R44, R43 ;  /* 0x0000002c0e0e7210 */ /* 0x000fe20007ffe02b */
[----:B------:R-:W-:Y:S01]  /*4170*/  IMAD R44, R214, 0x66, RZ ;  /* 0x00000066d62c7824 */ /* 0x000fe200078e02ff */
[----:B------:R-:W-:Y:S02]  /*4180*/  LEA.HI.X.SX32 R41, R15, R89, 0x1, P3 ;  /* 0x000000590f297211 */ /* 0x000fe400018f0eff */
[----:B------:R-:W-:Y:S01]  /*4190*/  IADD3 R42, P3, PT, R56, R117, RZ ;  /* 0x00000075382a7210 */ /* 0x000fe20007f7e0ff */
[C---:B------:R-:W-:Y:S01]  /*41a0*/  IMAD R11, R214.reuse, 0x33, RZ ;  /* 0x00000033d60b7824 */ /* 0x040fe200078e02ff */
[----:B------:R-:W-:Y:S01]  /*41b0*/  LOP3.LUT R47, R47, 0x3, RZ, 0xc0, !PT ;  /* 0x000000032f2f7812 */ /* 0x000fe200078ec0ff */
[----:B------:R-:W-:Y:S01]  /*41c0*/  IMAD R48, R214, 0x68, RZ ;  /* 0x00000068d6307824 */ /* 0x000fe200078e02ff */
[----:B------:R-:W-:-:S02]  /*41d0*/  LEA.HI.X.SX32 R43, R9, R89, 0x1, P3 ;  /* 0x00000059092b7211 */ /* 0x000fc400018f0eff */
[----:B------:R-:W-:Y:S02]  /*41e0*/  IADD3 R44, P3, PT, R44, R117, RZ ;  /* 0x000000752c2c7210 */ /* 0x000fe40007f7e0ff */
[----:B------:R-:W-:Y:S01]  /*41f0*/  IADD3 R13, PT, PT, R47, R46, R45 ;  /* 0x0000002e2f0d7210 */ /* 0x000fe20007ffe02d */
[----:B------:R-:W-:Y:S01]  /*4200*/  IMAD R56, R214, 0x6a, RZ ;  /* 0x0000006ad6387824 */ /* 0x000fe200078e02ff */
[----:B------:R-:W-:Y:S02]  /*4210*/  LEA.HI.X.SX32 R45, R11, R89, 0x1, P3 ;  /* 0x000000590b2d7211 */ /* 0x000fe400018f0eff */
[----:B------:R-:W-:Y:S01]  /*4220*/  IADD3 R46, P3, PT, R48, R117, RZ ;  /* 0x00000075302e7210 */ /* 0x000fe20007f7e0ff */
[----:B------:R-:W-:Y:S01]  /*4230*/  IMAD R9, R214, 0x35, RZ ;  /* 0x00000035d6097824 */ /* 0x000fe200078e02ff */
[----:B------:R-:W-:Y:S02]  /*4240*/  LOP3.LUT R51, R51, 0x3, RZ, 0xc0, !PT ;  /* 0x0000000333337812 */ /* 0x000fe400078ec0ff */
[----:B------:R-:W-:-:S02]  /*4250*/  LEA.HI.X.SX32 R47, R12, R89, 0x1, P3 ;  /* 0x000000590c2f7211 */ /* 0x000fc400018f0eff */
[----:B------:R-:W-:Y:S02]  /*4260*/  LOP3.LUT R55, R55, 0x3, RZ, 0xc0, !PT ;  /* 0x0000000337377812 */ /* 0x000fe400078ec0ff */
[----:B------:R-:W-:Y:S02]  /*4270*/  IADD3 R48, P3, PT, R56, R117, RZ ;  /* 0x0000007538307210 */ /* 0x000fe40007f7e0ff */
        /* <DEDUP_REMOVED lines=9> */
[----:B------:R-:W-:Y:S01]  /*4310*/  IADD3 R52, P3, PT, R52, R117, RZ ;  /* 0x0000007534347210 */ /* 0x000fe20007f7e0ff */
[----:B------:R-:W-:Y:S01]  /*4320*/  IMAD R56, R214, 0x72, RZ ;  /* 0x00000072d6387824 */ /* 0x000fe200078e02ff */
[----:B------:R-:W-:Y:S02]  /*4330*/  IADD3 R113, PT, PT, R113, R57, R54 ;  /* 0x0000003971717210 */ /* 0x000fe40007ffe036 */
[----:B------:R-:W-:Y:S02]  /*4340*/  LEA.HI.X.SX32 R53, R9, R89, 0x1, P3 ;  /* 0x0000005909357211 */ /* 0x000fe400018f0eff */
[----:B------:R-:W-:Y:S01]  /*4350*/  IADD3 R54, P3, PT, R12, R117, RZ ;  /* 0x000000750c367210 */ /* 0x000fe20007f7e0ff */
[----:B------:R-:W-:Y:S01]  /*4360*/  IMAD R7, R214, 0x39, RZ ;  /* 0x00000039d6077824 */ /* 0x000fe200078e02ff */
[----:B------:R-:W-:Y:S01]  /*4370*/  LOP3.LUT R16, R16, 0x3, RZ, 0xc0, !PT ;  /* 0x0000000310107812 */ /* 0x000fe200078ec0ff */
[----:B------:R-:W-:Y:S01]  /*4380*/  IMAD R12, R214, 0x74, RZ ;  /* 0x00000074d60c7824 */ /* 0x000fe200078e02ff */
[----:B------:R-:W-:-:S02]  /*4390*/  LOP3.LUT R13, R13, 0xf, RZ, 0xc0, !PT ;  /* 0x0000000f0d0d7812 */ /* 0x000fc400078ec0ff */
[----:B------:R-:W-:Y:S02]  /*43a0*/  LEA.HI.X.SX32 R55, R8, R89, 0x1, P3 ;  /* 0x0000005908377211 */ /* 0x000fe400018f0eff */
[----:B------:R-:W-:Y:S02]  /*43b0*/  IADD3 R56, P3, PT, R56, R117, RZ ;  /* 0x0000007538387210 */ /* 0x000fe40007f7e0ff */
[----:B------:R-:W-:Y:S01]  /*43c0*/  IADD3 R16, PT, PT, R16, R159, R116 ;  /* 0x0000009f10107210 */ /* 0x000fe20007ffe074 */
[----:B------:R-:W-:Y:S01]  /*43d0*/  IMAD R116, R14, 0x10, R13 ;  /* 0x000000100e747824 */ /* 0x000fe200078e020d */
[----:B------:R-:W-:Y:S01]  /*43e0*/  LEA.HI.X.SX32 R57, R7, R89, 0x1, P3 ;  /* 0x0000005907397211 */ /* 0x000fe200018f0eff */
[----:B------:R-:W-:Y:S01]  /*43f0*/  IMAD R14, R214, 0x76, RZ ;  /* 0x00000076d60e7824 */ /* 0x000fe200078e02ff */
[----:B------:R-:W-:Y:S01]  /*4400*/  IADD3 R12, P3, PT, R12, R117, RZ ;  /* 0x000000750c0c7210 */ /* 0x000fe20007f7e0ff */
[----:B------:R-:W-:Y:S01]  /*4410*/  IMAD R7, R214, 0x3b, RZ ;  /* 0x0000003bd6077824 */ /* 0x000fe200078e02ff */
[----:B------:R-:W-:Y:S01]  /*4420*/  LOP3.LUT R16, R16, 0xf, RZ, 0xc0, !PT ;  /* 0x0000000f10107812 */ /* 0x000fe200078ec0ff */
[----:B------:R-:W-:Y:S01]  /*4430*/  IMAD R8, R214, 0x78, RZ ;  /* 0x00000078d6087824 */ /* 0x000fe200078e02ff */
[----:B------:R-:W-:-:S02]  /*4440*/  LEA.HI.X.SX32 R13, R6, R89, 0x1, P3 ;  /* 0x00000059060d7211 */ /* 0x000fc400018f0eff */
[----:B------:R-:W-:Y:S01]  /*4450*/  IADD3 R14, P3, PT, R14, R117, RZ ;  /* 0x000000750e0e7210 */ /* 0x000fe20007f7e0ff */
[----:B------:R-:W-:Y:S02]  /*4460*/  IMAD R124, R113, 0x10, R16 ;  /* 0x00000010717c7824 */ /* 0x000fe400078e0210 */
[----:B------:R-:W-:Y:S01]  /*4470*/  IMAD R6, R214, 0x7a, RZ ;  /* 0x0000007ad6067824 */ /* 0x000fe200078e02ff */
[----:B------:R-:W-:Y:S02]  /*4480*/  LEA.HI.X.SX32 R15, R7, R89, 0x1, P3 ;  /* 0x00000059070f7211 */ /* 0x000fe400018f0eff */
[----:B------:R-:W-:Y:S01]  /*4490*/  IADD3 R16, P3, PT, R8, R117, RZ ;  /* 0x0000007508107210 */ /* 0x000fe20007f7e0ff */
[----:B------:R-:W-:Y:S02]  /*44a0*/  IMAD.SHL.U32 R7, R17, 0x100, RZ ;  /* 0x0000010011077824 */ /* 0x000fe400078e00ff */
[----:B------:R-:W-:Y:S01]  /*44b0*/  IMAD R9, R214, 0x3d, RZ ;  /* 0x0000003dd6097824 */ /* 0x000fe200078e02ff */
[----:B------:R-:W-:Y:S01]  /*44c0*/  LEA.HI.X.SX32 R17, R112, R89, 0x1, P3 ;  /* 0x0000005970117211 */ /* 0x000fe200018f0eff */
[----:B------:R-:W-:Y:S01]  /*44d0*/  IMAD R8, R214, 0x7c, RZ ;  /* 0x0000007cd6087824 */ /* 0x000fe200078e02ff */
[----:B------:R-:W-:Y:S01]  /*44e0*/  IADD3 R6, P3, PT, R6, R117, RZ ;  /* 0x0000007506067210 */ /* 0x000fe20007f7e0ff */
[----:B------:R-:W-:Y:S01]  /*44f0*/  IMAD.SHL.U32 R113, R11, 0x100, RZ ;  /* 0x000001000b717824 */ /* 0x000fe200078e00ff */
[----:B------:R-:W-:-:S02]  /*4500*/  LOP3.LUT R11, R7, 0xf00, RZ, 0xe2, !PT ;  /* 0x00000f00070b7812 */ /* 0x000fc400078ee2ff */
[----:B------:R-:W-:Y:S02]  /*4510*/  LEA.HI.X.SX32 R7, R9, R89, 0x1, P3 ;  /* 0x0000005909077211 */ /* 0x000fe400018f0eff */
[----:B------:R-:W-:Y:S02]  /*4520*/  IADD3 R8, P3, PT, R8, R117, RZ ;  /* 0x0000007508087210 */ /* 0x000fe40007f7e0ff */
[----:B------:R-:W-:Y:S01]  /*4530*/  LOP3.LUT R112, R113, 0xf00, RZ, 0xe2, !PT ;  /* 0x00000f0071707812 */ /* 0x000fe200078ee2ff */
[----:B------:R-:W-:Y:S01]  /*4540*/  IMAD R113, R10, 0x1000, R11 ;  /* 0x000010000a717824 */ /* 0x000fe200078e020b */
[----:B------:R-:W-:Y:S01]  /*4550*/  LEA.HI.X.SX32 R9, R96, R89, 0x1, P3 ;  /* 0x0000005960097211 */ /* 0x000fe200018f0eff */
[----:B------:R-:W-:Y:S01]  /*4560*/  IMAD R11, R214, 0x3f, RZ ;  /* 0x0000003fd60b7824 */ /* 0x000fe200078e02ff */
[----:B------:R-:W-:Y:S01]  /*4570*/  IADD3 R10, P3, PT, R158, R117, RZ ;  /* 0x000000759e0a7210 */ /* 0x000fe20007f7e0ff */
[----:B------:R-:W-:Y:S01]  /*4580*/  IMAD R119, R119, 0x1000, R112 ;  /* 0x0000100077777824 */ /* 0x000fe200078e0270 */
[----:B------:R-:W-:Y:S01]  /*4590*/  LOP3.LUT R116, R116, 0xff, RZ, 0xc0, !PT ;  /* 0x000000ff74747812 */ /* 0x000fe200078ec0ff */
[----:B------:R-:W-:Y:S01]  /*45a0*/  IMAD R112, R214, 0xd, RZ ;  /* 0x0000000dd6707824 */ /* 0x000fe200078e02ff */
[----:B------:R-:W-:-:S02]  /*45b0*/  LOP3.LUT R124, R124, 0xff, RZ, 0xc0, !PT ;  /* 0x000000ff7c7c7812 */ /* 0x000fc400078ec0ff */
[----:B------:R-:W-:Y:S02]  /*45c0*/  LEA.HI.X.SX32 R11, R11, R89, 0x1, P3 ;  /* 0x000000590b0b7211 */ /* 0x000fe400018f0eff */
[----:B------:R-:W-:Y:S01]  /*45d0*/  IADD3 R158, P3, PT, R88, R117, RZ ;  /* 0x00000075589e7210 */ /* 0x000fe20007f7e0ff */
[----:B------:R-:W-:Y:S02]  /*45e0*/  IMAD.IADD R88, R113, 0x1, R116 ;  /* 0x0000000171587824 */ /* 0x000fe400078e0274 */
[----:B------:R-:W-:Y:S01]  /*45f0*/  IMAD.IADD R119, R119, 0x1, R124 ;  /* 0x0000000177777824 */ /* 0x000fe200078e027c */
[----:B------:R-:W-:Y:S01]  /*4600*/  LEA.HI.X.SX32 R159, R112, R89, 0x1, P3 ;  /* 0x00000059709f7211 */ /* 0x000fe200018f0eff */
[C---:B------:R-:W-:Y:S01]  /*4610*/  IMAD.SHL.U32 R113, R214.reuse, 0x8, RZ ;  /* 0x00000008d6717824 */ /* 0x040fe200078e00ff */
[----:B------:R-:W-:Y:S02]  /*4620*/  LEA R116, P3, R214, R117, 0x4 ;  /* 0x00000075d6747211 */ /* 0x000fe400078620ff */
[----:B------:R-:W-:-:S02]  /*4630*/  SHF.R.U32.HI R95, RZ, 0x1, R95 ;  /* 0x00000001ff5f7819 */ /* 0x000fc4000001165f */
[--C-:B------:R-:W-:Y:S02]  /*4640*/  PRMT R160, R88, 0x5410, R119.reuse ;  /* 0x0000541058a07816 */ /* 0x100fe40000000077 */
[----:B------:R-:W-:Y:S02]  /*4650*/  PRMT R119, RZ, 0x7610, R119 ;  /* 0x00007610ff777816 */ /* 0x000fe40000000077 */
[----:B------:R-:W-:Y:S02]  /*4660*/  LEA.HI.X.SX32 R117, R113, R89, 0x1, P3 ;  /* 0x0000005971757211 */ /* 0x000fe400018f0eff */
[----:B------:R-:W-:Y:S02]  /*4670*/  LOP3.LUT P3, RZ, R95, 0x1, RZ, 0xc0, !PT ;  /* 0x000000015fff7812 */ /* 0x000fe4000786c0ff */
[----:B------:R-:W-:Y:S01]  /*4680*/  SHF.R.U64 R88, R160, 0x1f, RZ ;  /* 0x0000001fa0587819 */ /* 0x000fe200000012ff */
[----:B------:R-:W5:Y:S01]  /*4690*/  @!P4 LDG.E.U16 R119, desc[UR22][R158.64] ;  /* 0x000000169e77c981 */ /* 0x000f62000c1e1500 */
[----:B------:R-:W-:-:S02]  /*46a0*/  PRMT R89, RZ, 0x7610, R89 ;  /* 0x00007610ff597816 */ /* 0x000fc40000000059 */
[----:B------:R-:W-:Y:S02]  /*46b0*/  LOP3.LUT P4, RZ, R88, 0x1, RZ, 0xc0, !PT ;  /* 0x0000000158ff7812 */ /* 0x000fe4000788c0ff */
[----:B------:R-:W-:Y:S02]  /*46c0*/  PRMT R124, RZ, 0x7610, R124 ;  /* 0x00007610ff7c7816 */ /* 0x000fe4000000007c */
[C---:B------:R-:W-:Y:S02]  /*46d0*/  SHF.R.U64 R95, R160.reuse, 0x1d, RZ ;  /* 0x0000001da05f7819 */ /* 0x040fe400000012ff */
[C---:B------:R-:W-:Y:S01]  /*46e0*/  SHF.R.U64 R88, R160.reuse, 0x1e, RZ ;  /* 0x0000001ea0587819 */ /* 0x040fe200000012ff */
[----:B------:R-:W5:Y:S01]  /*46f0*/  @P3 LDG.E.U16 R89, desc[UR22][R70.64] ;  /* 0x0000001646593981 */ /* 0x000f62000c1e1500 */
[----:B------:R-:W-:Y:S02]  /*4700*/  PRMT R96, RZ, 0x7610, R96 ;  /* 0x00007610ff607816 */ /* 0x000fe40000000060 */
[----:B------:R-:W-:Y:S01]  /*4710*/  LOP3.LUT P3, RZ, R95, 0x1, RZ, 0xc0, !PT ;  /* 0x000000015fff7812 */ /* 0x000fe2000786c0ff */
[----:B------:R1:W5:Y:S01]  /*4720*/  @!P5 LDG.E.U16 R124, desc[UR22][R116.64] ;  /* 0x00000016747cd981 */ /* 0x000362000c1e1500 */
[----:B------:R-:W-:-:S02]  /*4730*/  SHF.R.U64 R95, R160, 0x1c, RZ ;  /* 0x0000001ca05f7819 */ /* 0x000fc400000012ff */
[----:B------:R-:W-:Y:S01]  /*4740*/  LOP3.LUT P6, RZ, R88, 0x1, RZ, 0xc0, !PT ;  /* 0x0000000158ff7812 */ /* 0x000fe200078cc0ff */
[----:B------:R-:W5:Y:S01]  /*4750*/  @P4 LDG.E.U16 R96, desc[UR22][R66.64] ;  /* 0x0000001642604981 */ /* 0x000f62000c1e1500 */
[----:B------:R-:W-:Y:S02]  /*4760*/  PRMT R88, RZ, 0x7610, R88 ;  /* 0x00007610ff587816 */ /* 0x000fe40000000058 */
[----:B------:R-:W-:Y:S02]  /*4770*/  LOP3.LUT P5, RZ, R95, 0x1, RZ, 0xc0, !PT ;  /* 0x000000015fff7812 */ /* 0x000fe400078ac0ff */
[----:B-1----:R-:W-:Y:S02]  /*4780*/  SHF.R.U64 R116, R160, 0x1b, RZ ;  /* 0x0000001ba0747819 */ /* 0x002fe400000012ff */
[----:B------:R1:W5:Y:S01]  /*4790*/  @!P2 LDG.E.U16 R88, desc[UR22][R72.64] ;  /* 0x000000164858a981 */ /* 0x000362000c1e1500 */
[----:B------:R-:W-:Y:S02]  /*47a0*/  PRMT R71, RZ, 0x7610, R71 ;  /* 0x00007610ff477816 */ /* 0x000fe40000000047 */
[----:B------:R-:W-:-:S02]  /*47b0*/  LOP3.LUT P4, RZ, R116, 0x1, RZ, 0xc0, !PT ;  /* 0x0000000174ff7812 */ /* 0x000fc4000788c0ff */
[----:B------:R-:W-:Y:S02]  /*47c0*/  SHF.R.U64 R116, R160, 0x1a, RZ ;  /* 0x0000001aa0747819 */ /* 0x000fe400000012ff */
[----:B------:R-:W-:Y:S01]  /*47d0*/  PRMT R95, RZ, 0x7610, R95 ;  /* 0x00007610ff5f7816 */ /* 0x000fe2000000005f */
[----:B------:R-:W5:Y:S01]  /*47e0*/  @P3 LDG.E.U16 R71, desc[UR22][R62.64] ;  /* 0x000000163e473981 */ /* 0x000f62000c1e1500 */
[----:B------:R-:W-:Y:S02]  /*47f0*/  LOP3.LUT P2, RZ, R116, 0x1, RZ, 0xc0, !PT ;  /* 0x0000000174ff7812 */ /* 0x000fe4000784c0ff */
[----:B-1----:R-:W-:Y:S02]  /*4800*/  SHF.R.U64 R72, R160, 0x19, RZ ;  /* 0x00000019a0487819 */ /* 0x002fe400000012ff */
[----:B------:R-:W-:Y:S01]  /*4810*/  PRMT R70, RZ, 0x7610, R70 ;  /* 0x00007610ff467816 */ /* 0x000fe20000000046 */
[----:B------:R1:W5:Y:S01]  /*4820*/  @P6 LDG.E.U16 R95, desc[UR22][R68.64] ;  /* 0x00000016445f6981 */ /* 0x000362000c1e1500 */
[----:B------:R-:W-:-:S02]  /*4830*/  PRMT R67, RZ, 0x7610, R67 ;  /* 0x00007610ff437816 */ /* 0x000fc40000000043 */
[----:B------:R-:W-:Y:S02]  /*4840*/  LOP3.LUT P3, RZ, R72, 0x1, RZ, 0xc0, !PT ;  /* 0x0000000148ff7812 */ /* 0x000fe4000786c0ff */
[C---:B------:R-:W-:Y:S01]  /*4850*/  SHF.R.U64 R72, R160.reuse, 0x18, RZ ;  /* 0x00000018a0487819 */ /* 0x040fe200000012ff */
[----:B------:R2:W5:Y:S01]  /*4860*/  @P5 LDG.E.U16 R70, desc[UR22][R64.64] ;  /* 0x0000001640465981 */ /* 0x000562000c1e1500 */
[----:B------:R-:W-:Y:S02]  /*4870*/  PRMT R66, RZ, 0x7610, R66 ;  /* 0x00007610ff427816 */ /* 0x000fe40000000042 */
[----:B-1----:R-:W-:Y:S01]  /*4880*/  SHF.R.U64 R68, R160, 0x17, RZ ;  /* 0x00000017a0447819 */ /* 0x002fe200000012ff */
[----:B------:R1:W5:Y:S01]  /*4890*/  @P4 LDG.E.U16 R67, desc[UR22][R58.64] ;  /* 0x000000163a434981 */ /* 0x000362000c1e1500 */
[----:B------:R-:W-:Y:S02]  /*48a0*/  LOP3.LUT P5, RZ, R72, 0x1, RZ, 0xc0, !PT ;  /* 0x0000000148ff7812 */ /* 0x000fe400078ac0ff */
[----:B------:R-:W-:Y:S01]  /*48b0*/  LOP3.LUT P4, RZ, R68, 0x1, RZ, 0xc0, !PT ;  /* 0x0000000144ff7812 */ /* 0x000fe2000788c0ff */
[----:B------:R3:W5:Y:S01]  /*48c0*/  @P2 LDG.E.U16 R66, desc[UR22][R60.64] ;  /* 0x000000163c422981 */ /* 0x000762000c1e1500 */
[----:B------:R-:W-:-:S02]  /*48d0*/  SHF.R.U64 R68, R160, 0x16, RZ ;  /* 0x00000016a0447819 */ /* 0x000fc400000012ff */
[----:B------:R-:W-:Y:S02]  /*48e0*/  PRMT R63, RZ, 0x7610, R63 ;  /* 0x00007610ff3f7816 */ /* 0x000fe4000000003f */
[----:B--2---:R-:W-:Y:S02]  /*48f0*/  SHF.R.U64 R64, R160, 0x15, RZ ;  /* 0x00000015a0407819 */ /* 0x004fe400000012ff */
[----:B------:R-:W-:Y:S02]  /*4900*/  LOP3.LUT P2, RZ, R68, 0x1, RZ, 0xc0, !PT ;  /* 0x0000000144ff7812 */ /* 0x000fe4000784c0ff */
[----:B------:R-:W-:Y:S01]  /*4910*/  PRMT R62, RZ, 0x7610, R62 ;  /* 0x00007610ff3e7816 */ /* 0x000fe2000000003e */
[----:B------:R2:W5:Y:S01]  /*4920*/  @P3 LDG.E.U16 R63, desc[UR22][R18.64] ;  /* 0x00000016123f3981 */ /* 0x000562000c1e1500 */
[----:B-1----:R-:W-:Y:S02]  /*4930*/  PRMT R58, RZ, 0x7610, R58 ;  /* 0x00007610ff3a7816 */ /* 0x002fe4000000003a */
[----:B------:R-:W-:-:S02]  /*4940*/  LOP3.LUT P3, RZ, R64, 0x1, RZ, 0xc0, !PT ;  /* 0x0000000140ff7812 */ /* 0x000fc4000786c0ff */
[C---:B------:R-:W-:Y:S01]  /*4950*/  SHF.R.U64 R64, R160.reuse, 0x14, RZ ;  /* 0x00000014a0407819 */ /* 0x040fe200000012ff */
[----:B------:R-:W5:Y:S01]  /*4960*/  @P5 LDG.E.U16 R62, desc[UR22][R20.64] ;  /* 0x00000016143e5981 */ /* 0x000f62000c1e1500 */
[----:B---3--:R-:W-:Y:S02]  /*4970*/  SHF.R.U64 R60, R160, 0x13, RZ ;  /* 0x00000013a03c7819 */ /* 0x008fe400000012ff */
[----:B------:R-:W-:Y:S01]  /*4980*/  PRMT R59, RZ, 0x7610, R59 ;  /* 0x00007610ff3b7816 */ /* 0x000fe2000000003b */
[----:B------:R-:W5:Y:S01]  /*4990*/  @P4 LDG.E.U16 R58, desc[UR22][R22.64] ;  /* 0x00000016163a4981 */ /* 0x000f62000c1e1500 */
[----:B------:R-:W-:Y:S02]  /*49a0*/  LOP3.LUT P5, RZ, R64, 0x1, RZ, 0xc0, !PT ;  /* 0x0000000140ff7812 */ /* 0x000fe400078ac0ff */
[----:B------:R-:W-:Y:S02]  /*49b0*/  LOP3.LUT P4, RZ, R60, 0x1, RZ, 0xc0, !PT ;  /* 0x000000013cff7812 */ /* 0x000fe4000788c0ff */
[----:B------:R-:W-:Y:S01]  /*49c0*/  SHF.R.U64 R61, R160, 0x12, RZ ;  /* 0x00000012a03d7819 */ /* 0x000fe200000012ff */
[----:B------:R-:W5:Y:S01]  /*49d0*/  @P2 LDG.E.U16 R59, desc[UR22][R24.64] ;  /* 0x00000016183b2981 */ /* 0x000f62000c1e1500 */
[----:B------:R-:W-:-:S02]  /*49e0*/  PRMT R60, RZ, 0x7610, R60 ;  /* 0x00007610ff3c7816 */ /* 0x000fc4000000003c */
[----:B--2---:R-:W-:Y:S02]  /*49f0*/  SHF.R.U64 R18, R160, 0x11, RZ ;  /* 0x00000011a0127819 */ /* 0x004fe400000012ff */
[----:B------:R-:W-:Y:S02]  /*4a00*/  LOP3.LUT P2, RZ, R61, 0x1, RZ, 0xc0, !PT ;  /* 0x000000013dff7812 */ /* 0x000fe4000784c0ff */
[----:B------:R-:W-:Y:S01]  /*4a10*/  PRMT R61, RZ, 0x7610, R61 ;  /* 0x00007610ff3d7816 */ /* 0x000fe2000000003d */
[----:B------:R1:W5:Y:S01]  /*4a20*/  @P3 LDG.E.U16 R60, desc[UR22][R26.64] ;  /* 0x000000161a3c3981 */ /* 0x000362000c1e1500 */
[----:B------:R-:W-:Y:S02]  /*4a30*/  LOP3.LUT P3, RZ, R18, 0x1, RZ, 0xc0, !PT ;  /* 0x0000000112ff7812 */ /* 0x000fe4000786c0ff */
[----:B------:R-:W-:Y:S02]  /*4a40*/  SHF.R.U64 R18, R160, 0x10, RZ ;  /* 0x00000010a0127819 */ /* 0x000fe400000012ff */
[----:B------:R-:W-:Y:S01]  /*4a50*/  PRMT R64, RZ, 0x7610, R64 ;  /* 0x00007610ff407816 */ /* 0x000fe20000000040 */
[----:B------:R2:W5:Y:S01]  /*4a60*/  @P5 LDG.E.U16 R61, desc[UR22][R28.64] ;  /* 0x000000161c3d5981 */ /* 0x000562000c1e1500 */
[----:B------:R-:W-:-:S02]  /*4a70*/  LOP3.LUT P5, RZ, R18, 0x1, RZ, 0xc0, !PT ;  /* 0x0000000112ff7812 */ /* 0x000fc400078ac0ff */
[----:B------:R-:W-:Y:S02]  /*4a80*/  SHF.R.U64 R18, R160, 0xf, RZ ;  /* 0x0000000fa0127819 */ /* 0x000fe400000012ff */
[----:B------:R-:W-:Y:S01]  /*4a90*/  PRMT R65, RZ, 0x7610, R65 ;  /* 0x00007610ff417816 */ /* 0x000fe20000000041 */
[----:B------:R3:W5:Y:S01]  /*4aa0*/  @P4 LDG.E.U16 R64, desc[UR22][R30.64] ;  /* 0x000000161e404981 */ /* 0x000762000c1e1500 */
[----:B------:R-:W-:Y:S02]  /*4ab0*/  LOP3.LUT P4, RZ, R18, 0x1, RZ, 0xc0, !PT ;  /* 0x0000000112ff7812 */ /* 0x000fe4000788c0ff */
[----:B------:R-:W-:Y:S02]  /*4ac0*/  SHF.R.U64 R18, R160, 0xe, RZ ;  /* 0x0000000ea0127819 */ /* 0x000fe400000012ff */
[----:B-1----:R-:W-:Y:S01]  /*4ad0*/  PRMT R27, RZ, 0x7610, R27 ;  /* 0x00007610ff1b7816 */ /* 0x002fe2000000001b */
[----:B------:R1:W5:Y:S01]  /*4ae0*/  @P2 LDG.E.U16 R65, desc[UR22][R32.64] ;  /* 0x0000001620412981 */ /* 0x000362000c1e1500 */
[----:B------:R-:W-:-:S02]  /*4af0*/  LOP3.LUT P2, RZ, R18, 0x1, RZ, 0xc0, !PT ;  /* 0x0000000112ff7812 */ /* 0x000fc4000784c0ff */
[----:B------:R-:W-:Y:S02]  /*4b00*/  SHF.R.U64 R18, R160, 0xd, RZ ;  /* 0x0000000da0127819 */ /* 0x000fe400000012ff */
[----:B--2---:R-:W-:Y:S01]  /*4b10*/  PRMT R28, RZ, 0x7610, R28 ;  /* 0x00007610ff1c7816 */ /* 0x004fe2000000001c */
[----:B------:R2:W5:Y:S01]  /*4b20*/  @P3 LDG.E.U16 R27, desc[UR22][R34.64] ;  /* 0x00000016221b3981 */ /* 0x000562000c1e1500 */
[----:B------:R-:W-:Y:S02]  /*4b30*/  LOP3.LUT P3, RZ, R18, 0x1, RZ, 0xc0, !PT ;  /* 0x0000000112ff7812 */ /* 0x000fe4000786c0ff */
[----:B------:R-:W-:Y:S02]  /*4b40*/  SHF.R.U64 R18, R160, 0xc, RZ ;  /* 0x0000000ca0127819 */ /* 0x000fe400000012ff */
[----:B------:R-:W-:Y:S01]  /*4b50*/  PRMT R29, RZ, 0x7610, R29 ;  /* 0x00007610ff1d7816 */ /* 0x000fe2000000001d */
[----:B------:R4:W5:Y:S01]  /*4b60*/  @P5 LDG.E.U16 R28, desc[UR22][R36.64] ;  /* 0x00000016241c5981 */ /* 0x000962000c1e1500 */
[----:B------:R-:W-:-:S02]  /*4b70*/  LOP3.LUT P5, RZ, R18, 0x1, RZ, 0xc0, !PT ;  /* 0x0000000112ff7812 */ /* 0x000fc400078ac0ff */
[----:B------:R-:W-:Y:S02]  /*4b80*/  SHF.R.U64 R18, R160, 0xb, RZ ;  /* 0x0000000ba0127819 */ /* 0x000fe400000012ff */
[----:B---3--:R-:W-:Y:S01]  /*4b90*/  PRMT R30, RZ, 0x7610, R30 ;  /* 0x00007610ff1e7816 */ /* 0x008fe2000000001e */
[----:B------:R3:W5:Y:S01]  /*4ba0*/  @P4 LDG.E.U16 R29, desc[UR22][R38.64] ;  /* 0x00000016261d4981 */ /* 0x000762000c1e1500 */
[----:B------:R-:W-:Y:S02]  /*4bb0*/  LOP3.LUT P4, RZ, R18, 0x1, RZ, 0xc0, !PT ;  /* 0x0000000112ff7812 */ /* 0x000fe4000788c0ff */
[----:B------:R-:W-:Y:S02]  /*4bc0*/  SHF.R.U64 R18, R160, 0xa, RZ ;  /* 0x0000000aa0127819 */ /* 0x000fe400000012ff */
[----:B------:R-:W-:Y:S01]  /*4bd0*/  PRMT R31, RZ, 0x7610, R31 ;  /* 0x00007610ff1f7816 */ /* 0x000fe2000000001f */
[----:B------:R0:W5:Y:S01]  /*4be0*/  @P2 LDG.E.U16 R30, desc[UR22][R40.64] ;  /* 0x00000016281e2981 */ /* 0x000162000c1e1500 */
[----:B------:R-:W-:-:S02]  /*4bf0*/  LOP3.LUT P2, RZ, R18, 0x1, RZ, 0xc0, !PT ;  /* 0x0000000112ff7812 */ /* 0x000fc4000784c0ff */
[----:B------:R-:W-:Y:S02]  /*4c00*/  SHF.R.U64 R18, R160, 0x9, RZ ;  /* 0x00000009a0127819 */ /* 0x000fe400000012ff */
[----:B-1----:R-:W-:Y:S01]  /*4c10*/  PRMT R32, RZ, 0x7610, R32 ;  /* 0x00007610ff207816 */ /* 0x002fe20000000020 */
[----:B------:R1:W5:Y:S01]  /*4c20*/  @P3 LDG.E.U16 R31, desc[UR22][R42.64] ;  /* 0x000000162a1f3981 */ /* 0x000362000c1e1500 */
[----:B------:R-:W-:Y:S02]  /*4c30*/  LOP3.LUT P3, RZ, R18, 0x1, RZ, 0xc0, !PT ;  /* 0x0000000112ff7812 */ /* 0x000fe4000786c0ff */
[----:B------:R-:W-:Y:S02]  /*4c40*/  SHF.R.U64 R18, R160, 0x8, RZ ;  /* 0x00000008a0127819 */ /* 0x000fe400000012ff */
[----:B------:R-:W-:Y:S01]  /*4c50*/  PRMT R33, RZ, 0x7610, R33 ;  /* 0x00007610ff217816 */ /* 0x000fe20000000021 */
[----:B------:R0:W5:Y:S01]  /*4c60*/  @P5 LDG.E.U16 R32, desc[UR22][R44.64] ;  /* 0x000000162c205981 */ /* 0x000162000c1e1500 */
[----:B------:R-:W-:-:S02]  /*4c70*/  LOP3.LUT P5, RZ, R18, 0x1, RZ, 0xc0, !PT ;  /* 0x0000000112ff7812 */ /* 0x000fc400078ac0ff */
[----:B------:R-:W-:Y:S02]  /*4c80*/  SHF.R.U64 R18, R160, 0x7, RZ ;  /* 0x00000007a0127819 */ /* 0x000fe400000012ff */
[----:B--2---:R-:W-:Y:S01]  /*4c90*/  PRMT R34, RZ, 0x7610, R34 ;  /* 0x00007610ff227816 */ /* 0x004fe20000000022 */
[----:B------:R-:W5:Y:S01]  /*4ca0*/  @P4 LDG.E.U16 R33, desc[UR22][R46.64] ;  /* 0x000000162e214981 */ /* 0x000f62000c1e1500 */
[----:B------:R-:W-:Y:S02]  /*4cb0*/  LOP3.LUT P4, RZ, R18, 0x1, RZ, 0xc0, !PT ;  /* 0x0000000112ff7812 */ /* 0x000fe4000788c0ff */
[----:B------:R-:W-:Y:S02]  /*4cc0*/  SHF.R.U64 R18, R160, 0x6, RZ ;  /* 0x00000006a0127819 */ /* 0x000fe400000012ff */
[----:B------:R-:W-:Y:S01]  /*4cd0*/  PRMT R35, RZ, 0x7610, R35 ;  /* 0x00007610ff237816 */ /* 0x000fe20000000023 */
[----:B------:R2:W5:Y:S01]  /*4ce0*/  @P2 LDG.E.U16 R34, desc[UR22][R48.64] ;  /* 0x0000001630222981 */ /* 0x000562000c1e1500 */
[----:B------:R-:W-:-:S02]  /*4cf0*/  LOP3.LUT P2, RZ, R18, 0x1, RZ, 0xc0, !PT ;  /* 0x0000000112ff7812 */ /* 0x000fc4000784c0ff */
[----:B------:R-:W-:Y:S02]  /*4d00*/  SHF.R.U64 R18, R160, 0x5, RZ ;  /* 0x00000005a0127819 */ /* 0x000fe400000012ff */
[----:B----4-:R-:W-:Y:S01]  /*4d10*/  PRMT R36, RZ, 0x7610, R36 ;  /* 0x00007610ff247816 */ /* 0x010fe20000000024 */
[----:B------:R-:W5:Y:S01]  /*4d20*/  @P3 LDG.E.U16 R35, desc[UR22][R50.64] ;  /* 0x0000001632233981 */ /* 0x000f62000c1e1500 */
[----:B------:R-:W-:Y:S02]  /*4d30*/  LOP3.LUT P3, RZ, R18, 0x1, RZ, 0xc0, !PT ;  /* 0x0000000112ff7812 */ /* 0x000fe4000786c0ff */
[----:B------:R-:W-:Y:S02]  /*4d40*/  SHF.R.U64 R18, R160, 0x4, RZ ;  /* 0x00000004a0127819 */ /* 0x000fe400000012ff */
[----:B------:R-:W-:Y:S01]  /*4d50*/  PRMT R37, RZ, 0x7610, R37 ;  /* 0x00007610ff257816 */ /* 0x000fe20000000025 */
[----:B------:R-:W5:Y:S01]  /*4d60*/  @P5 LDG.E.U16 R36, desc[UR22][R52.64] ;  /* 0x0000001634245981 */ /* 0x000f62000c1e1500 */
[----:B------:R-:W-:-:S02]  /*4d70*/  LOP3.LUT P5, RZ, R18, 0x1, RZ, 0xc0, !PT ;  /* 0x0000000112ff7812 */ /* 0x000fc400078ac0ff */
[----:B------:R-:W-:Y:S02]  /*4d80*/  SHF.R.U64 R18, R160, 0x3, RZ ;  /* 0x00000003a0127819 */ /* 0x000fe400000012ff */
[----:B---3--:R-:W-:Y:S01]  /*4d90*/  PRMT R38, RZ, 0x7610, R38 ;  /* 0x00007610ff267816 */ /* 0x008fe20000000026 */
[----:B------:R3:W5:Y:S01]  /*4da0*/  @P4 LDG.E.U16 R37, desc[UR22][R54.64] ;  /* 0x0000001636254981 */ /* 0x000762000c1e1500 */
[----:B------:R-:W-:Y:S02]  /*4db0*/  PRMT R39, RZ, 0x7610, R39 ;  /* 0x00007610ff277816 */ /* 0x000fe40000000027 */
[----:B------:R-:W-:Y:S02]  /*4dc0*/  LOP3.LUT P4, RZ, R18, 0x1, RZ, 0xc0, !PT ;  /* 0x0000000112ff7812 */ /* 0x000fe4000788c0ff */
[C---:B------:R-:W-:Y:S01]  /*4dd0*/  SHF.R.U64 R18, R160.reuse, 0x2, RZ ;  /* 0x00000002a0127819 */ /* 0x040fe200000012ff */
[----:B------:R-:W5:Y:S01]  /*4de0*/  @P2 LDG.E.U16 R38, desc[UR22][R56.64] ;  /* 0x0000001638262981 */ /* 0x000f62000c1e1500 */
[----:B------:R-:W-:-:S02]  /*4df0*/  SHF.R.U64 R160, R160, 0x1, RZ ;  /* 0x00000001a0a07819 */ /* 0x000fc400000012ff */
[----:B------:R-:W-:Y:S01]  /*4e00*/  LOP3.LUT P2, RZ, R18, 0x1, RZ, 0xc0, !PT ;  /* 0x0000000112ff7812 */ /* 0x000fe2000784c0ff */
[----:B------:R-:W5:Y:S01]  /*4e10*/  @P3 LDG.E.U16 R39, desc[UR22][R12.64] ;  /* 0x000000160c273981 */ /* 0x000f62000c1e1500 */
[----:B------:R-:W-:Y:S02]  /*4e20*/  LOP3.LUT P3, RZ, R160, 0x1, RZ, 0xc0, !PT ;  /* 0x00000001a0ff7812 */ /* 0x000fe4000786c0ff */
[----:B0-----:R-:W-:Y:S02]  /*4e30*/  PRMT R41, RZ, 0x7610, R41 ;  /* 0x00007610ff297816 */ /* 0x001fe40000000029 */
[----:B------:R-:W-:Y:S02]  /*4e40*/  PRMT R171, RZ, 0x7610, R171 ;  /* 0x00007610ffab7816 */ /* 0x000fe400000000ab */
[----:B------:R-:W-:-:S05]  /*4e50*/  PRMT R172, RZ, 0x7610, R172 ;  /* 0x00007610ffac7816 */ /* 0x000fca00000000ac */
[----:B------:R-:W5:Y:S04]  /*4e60*/  @P2 LDG.E.U16 R41, desc[UR22][R6.64] ;  /* 0x0000001606292981 */ /* 0x000f68000c1e1500 */
[----:B------:R-:W5:Y:S04]  /*4e70*/  @P3 LDG.E.U16 R171, desc[UR22][R8.64] ;  /* 0x0000001608ab3981 */ /* 0x000f68000c1e1500 */
[----:B------:R-:W5:Y:S01]  /*4e80*/  @!P0 LDG.E.U16 R172, desc[UR22][R10.64] ;  /* 0x000000160aac8981 */ /* 0x000f62000c1e1500 */
[----:B------:R-:W-:Y:S02]  /*4e90*/  LOP3.LUT R116, R3, 0x3f, RZ, 0xc0, !PT ;  /* 0x0000003f03747812 */ /* 0x000fe400078ec0ff */
[----:B-1----:R-:W-:-:S03]  /*4ea0*/  PRMT R42, RZ, 0x7610, R42 ;  /* 0x00007610ff2a7816 */ /* 0x002fc6000000002a */
[----:B------:R-:W-:Y:S02]  /*4eb0*/  IMAD R18, R116, R215, RZ ;  /* 0x000000d774127224 */ /* 0x000fe400078e02ff */
[----:B------:R-:W-:Y:S01]  /*4ec0*/  IMAD R125, R125, UR4, RZ ;  /* 0x000000047d7d7c24 */ /* 0x000fe2000f8e02ff */
[----:B------:R-:W5:Y:S01]  /*4ed0*/  @P5 LDG.E.U16 R42, desc[UR22][R14.64] ;  /* 0x000000160e2a5981 */ /* 0x000f62000c1e1500 */
[----:B------:R-:W-:Y:S01]  /*4ee0*/  IMAD R135, R135, UR4, RZ ;  /* 0x0000000487877c24 */ /* 0x000fe2000f8e02ff */
[----:B------:R-:W-:Y:S02]  /*4ef0*/  LEA R22, P5, R18, UR14, 0x1 ;  /* 0x0000000e12167c11 */ /* 0x000fe4000f8a08ff */
[----:B------:R-:W-:Y:S01]  /*4f00*/  PRMT R40, RZ, 0x7610, R40 ;  /* 0x00007610ff287816 */ /* 0x000fe20000000028 */
[----:B------:R-:W-:Y:S01]  /*4f10*/  IMAD R136, R136, UR4, RZ ;  /* 0x0000000488887c24 */ /* 0x000fe2000f8e02ff */
[----:B------:R-:W-:Y:S01]  /*4f20*/  LEA.HI.X.SX32 R24, R18, UR15, 0x1, P5 ;  /* 0x0000000f12187c11 */ /* 0x000fe2000a8f0eff */
[----:B------:R-:W-:Y:S01]  /*4f30*/  IMAD R145, R145, UR4, RZ ;  /* 0x0000000491917c24 */ /* 0x000fe2000f8e02ff */
[-C--:B------:R-:W-:Y:S01]  /*4f40*/  LEA R45, P6, R125, R22.reuse, 0x1 ;  /* 0x000000167d2d7211 */ /* 0x080fe200078c08ff */
[----:B------:R-:W-:Y:S01]  /*4f50*/  IMAD R138, R138, UR4, RZ ;  /* 0x000000048a8a7c24 */ /* 0x000fe2000f8e02ff */
[----:B------:R-:W-:Y:S01]  /*4f60*/  LEA R166, P5, R135, R22, 0x1 ;  /* 0x0000001687a67211 */ /* 0x000fe200078a08ff */
[----:B------:R0:W5:Y:S01]  /*4f70*/  @P4 LDG.E.U16 R40, desc[UR22][R16.64] ;  /* 0x0000001610284981 */ /* 0x000162000c1e1500 */
[----:B------:R-:W-:Y:S01]  /*4f80*/  LEA.HI.X.SX32 R164, R125, R24, 0x1, P6 ;  /* 0x000000187da47211 */ /* 0x000fe200030f0eff */
[----:B------:R-:W-:Y:S01]  /*4f90*/  IMAD R140, R140, UR4, RZ ;  /* 0x000000048c8c7c24 */ /* 0x000fe2000f8e02ff */
[----:B------:R-:W-:Y:S01]  /*4fa0*/  LEA R167, P4, R136, R22, 0x1 ;  /* 0x0000001688a77211 */ /* 0x000fe200078808ff */
[----:B------:R-:W-:Y:S01]  /*4fb0*/  IMAD R153, R153, UR4, RZ ;  /* 0x0000000499997c24 */ /* 0x000fe2000f8e02ff */
[----:B------:R-:W-:Y:S01]  /*4fc0*/  LEA.HI.X.SX32 R169, R135, R24, 0x1, P5 ;  /* 0x0000001887a97211 */ /* 0x000fe200028f0eff */
[----:B------:R-:W-:Y:S01]  /*4fd0*/  IMAD R155, R155, UR4, RZ ;  /* 0x000000049b9b7c24 */ /* 0x000fe2000f8e02ff */
[----:B--2---:R-:W-:-:S02]  /*4fe0*/  LEA R48, P6, R145, R22, 0x1 ;  /* 0x0000001691307211 */ /* 0x004fc400078c08ff */
[----:B------:R-:W-:Y:S01]  /*4ff0*/  LEA R43, P5, R138, R22, 0x1 ;  /* 0x000000168a2b7211 */ /* 0x000fe200078a08ff */
[----:B------:R-:W-:Y:S01]  /*5000*/  IMAD R144, R144, UR4, RZ ;  /* 0x0000000490907c24 */ /* 0x000fe2000f8e02ff */
[-C--:B------:R-:W-:Y:S01]  /*5010*/  LEA.HI.X.SX32 R170, R136, R24.reuse, 0x1, P4 ;  /* 0x0000001888aa7211 */ /* 0x080fe200020f0eff */
[----:B------:R-:W-:Y:S01]  /*5020*/  IMAD R151, R151, UR4, RZ ;  /* 0x0000000497977c24 */ /* 0x000fe2000f8e02ff */
[----:B------:R-:W-:Y:S01]  /*5030*/  LEA.HI.X.SX32 R49, R145, R24, 0x1, P6 ;  /* 0x0000001891317211 */ /* 0x000fe200030f0eff */
[----:B------:R-:W-:Y:S01]  /*5040*/  IMAD R152, R152, UR4, RZ ;  /* 0x0000000498987c24 */ /* 0x000fe2000f8e02ff */
[----:B------:R-:W-:Y:S02]  /*5050*/  LEA R44, P4, R140, R22, 0x1 ;  /* 0x000000168c2c7211 */ /* 0x000fe400078808ff */
[----:B------:R-:W-:Y:S02]  /*5060*/  LEA.HI.X.SX32 R168, R138, R24, 0x1, P5 ;  /* 0x000000188aa87211 */ /* 0x000fe400028f0eff */
[----:B---3--:R-:W-:-:S02]  /*5070*/  LEA R54, P6, R153, R22, 0x1 ;  /* 0x0000001699367211 */ /* 0x008fc400078c08ff */
[----:B------:R-:W-:Y:S01]  /*5080*/  LEA R46, P5, R155, R22, 0x1 ;  /* 0x000000169b2e7211 */ /* 0x000fe200078a08ff */
[----:B0-----:R-:W-:Y:S01]  /*5090*/  IMAD R16, R157, UR4, RZ ;  /* 0x000000049d107c24 */ /* 0x001fe2000f8e02ff */
[-C--:B------:R-:W-:Y:S01]  /*50a0*/  LEA.HI.X.SX32 R165, R140, R24.reuse, 0x1, P4 ;  /* 0x000000188ca57211 */ /* 0x080fe200020f0eff */
[----:B------:R-:W-:Y:S01]  /*50b0*/  IMAD R130, R130, UR4, RZ ;  /* 0x0000000482827c24 */ /* 0x000fe2000f8e02ff */
[----:B------:R-:W-:Y:S01]  /*50c0*/  LEA.HI.X.SX32 R55, R153, R24, 0x1, P6 ;  /* 0x0000001899377211 */ /* 0x000fe200030f0eff */
[----:B------:R-:W-:Y:S01]  /*50d0*/  IMAD R128, R128, UR4, RZ ;  /* 0x0000000480807c24 */ /* 0x000fe2000f8e02ff */
[----:B------:R-:W-:Y:S01]  /*50e0*/  LEA R50, P4, R144, R22, 0x1 ;  /* 0x0000001690327211 */ /* 0x000fe200078808ff */
[----:B------:R-:W-:Y:S01]  /*50f0*/  IMAD R127, R127, UR4, RZ ;  /* 0x000000047f7f7c24 */ /* 0x000fe2000f8e02ff */
[----:B------:R-:W-:Y:S02]  /*5100*/  LEA.HI.X.SX32 R47, R155, R24, 0x1, P5 ;  /* 0x000000189b2f7211 */ /* 0x000fe400028f0eff */
[----:B------:R-:W-:-:S02]  /*5110*/  LEA R157, P6, R151, R22, 0x1 ;  /* 0x00000016979d7211 */ /* 0x000fc400078c08ff */
        /* <DEDUP_REMOVED lines=40> */
[----:B------:R-:W-:Y:S01]  /*53a0*/  VIADD R117, R4, 0x3f ;  /* 0x0000003f04757836 */ /* 0x000fe20000000000 */
[----:B------:R-:W-:Y:S02]  /*53b0*/  LEA.HI.X.SX32 R142, R14, R24, 0x1, P6 ;  /* 0x000000180e8e7211 */ /* 0x000fe400030f0eff */
        /* <DEDUP_REMOVED lines=11> */
[----:B------:R-:W-:Y:S01]  /*5470*/  ISETP.GT.AND P6, PT, R117, 0x3f, PT ;  /* 0x0000003f7500780c */ /* 0x000fe20003fc4270 */
[----:B------:R-:W-:-:S04]  /*5480*/  @!UP1 UIADD3 UR4, UPT, UPT, -UR7, 0x100000, URZ ;  /* 0x0010000007049890 */ /* 0x000fc8000fffe1ff */
[----:B------:R-:W-:Y:S02]  /*5490*/  @!UP1 USHF.L.U32 UR5, UR4, 0xb, URZ ;  /* 0x0000000b04059899 */ /* 0x000fe400080006ff */
[----:B------:R-:W-:Y:S01]  /*54a0*/  @!UP1 USHF.L.U32 UR4, UR4, 0x1, URZ ;  /* 0x0000000104049899 */ /* 0x000fe200080006ff */
[----:B------:R-:W-:Y:S02]  /*54b0*/  LEA R133, P5, R16, R22, 0x1 ;  /* 0x0000001610857211 */ /* 0x000fe400078a08ff */
[----:B------:R-:W-:Y:S02]  /*54c0*/  LEA.HI.X.SX32 R141, R15, R24, 0x1, P4 ;  /* 0x000000180f8d7211 */ /* 0x000fe400020f0eff */
[----:B------:R-:W-:Y:S02]  /*54d0*/  LEA R132, P4, R18, R22, 0x1 ;  /* 0x0000001612847211 */ /* 0x000fe400078808ff */
[----:B------:R-:W-:Y:S01]  /*54e0*/  LEA.HI.X.SX32 R138, R16, R24, 0x1, P5 ;  /* 0x00000018108a7211 */ /* 0x000fe200028f0eff */
[----:B------:R-:W-:Y:S01]  /*54f0*/  VOTEU.ALL UP1, P1 ;  /* 0x0000000000ff7886 */ /* 0x000fe20000820000 */
[----:B------:R-:W-:-:S02]  /*5500*/  LEA R131, P5, R19, R22, 0x1 ;  /* 0x0000001613837211 */ /* 0x000fc400078a08ff */
[----:B------:R-:W-:Y:S02]  /*5510*/  LEA.HI.X.SX32 R137, R18, R24, 0x1, P4 ;  /* 0x0000001812897211 */ /* 0x000fe400020f0eff */
[C---:B------:R-:W-:Y:S01]  /*5520*/  LEA R127, P4, R20.reuse, R22, 0x1 ;  /* 0x00000016147f7211 */ /* 0x040fe200078808ff */
[----:B------:R0:W1:Y:S01]  /*5530*/  @!UP1 SYNCS.EXCH.64 URZ, [UR9+0x4008], UR4 ;  /* 0x0040080409ff95b2 */ /* 0x0000620008000100 */
[----:B------:R-:W-:Y:S02]  /*5540*/  LEA.HI.X.SX32 R136, R19, R24, 0x1, P5 ;  /* 0x0000001813887211 */ /* 0x000fe400028f0eff */
[----:B------:R-:W-:Y:S02]  /*5550*/  LEA R126, P5, R21, R22, 0x1 ;  /* 0x00000016157e7211 */ /* 0x000fe400078a08ff */
[----:B------:R-:W-:Y:S02]  /*5560*/  LEA.HI.X.SX32 R130, R20, R24, 0x1, P4 ;  /* 0x0000001814827211 */ /* 0x000fe400020f0eff */
[----:B------:R-:W-:-:S02]  /*5570*/  ISETP.LT.AND P4, PT, R116, R4, P6 ;  /* 0x000000047400720c */ /* 0x000fc40003781270 */
[----:B------:R-:W-:Y:S01]  /*5580*/  LEA.HI.X.SX32 R129, R21, R24, 0x1, P5 ;  /* 0x0000001815817211 */ /* 0x000fe200028f0eff */
[----:B0-----:R-:W-:Y:S10]  /*5590*/  @!P6 BRA `(.L_x_6) ;  /* 0x000000000084e947 */ /* 0x001ff40003800000 */
[----:B-----5:R-:W-:Y:S02]  /*55a0*/  PRMT R27, R27, 0x5410, R28 ;  /* 0x000054101b1b7816 */ /* 0x020fe4000000001c */
[----:B------:R-:W-:Y:S02]  /*55b0*/  PRMT R28, R29, 0x5410, R30 ;  /* 0x000054101d1c7816 */ /* 0x000fe4000000001e */
[----:B------:R-:W-:Y:S02]  /*55c0*/  PRMT R29, R31, 0x5410, R32 ;  /* 0x000054101f1d7816 */ /* 0x000fe40000000020 */
[----:B------:R-:W-:Y:S02]  /*55d0*/  PRMT R30, R33, 0x5410, R34 ;  /* 0x00005410211e7816 */ /* 0x000fe40000000022 */
[----:B------:R-:W-:Y:S02]  /*55e0*/  PRMT R31, R35, 0x5410, R36 ;  /* 0x00005410231f7816 */ /* 0x000fe40000000024 */
[----:B------:R-:W-:-:S02]  /*55f0*/  PRMT R4, R123, 0x5410, R122 ;  /* 0x000054107b047816 */ /* 0x000fc4000000007a */
[----:B------:R-:W-:Y:S02]  /*5600*/  PRMT R5, R120, 0x5410, R5 ;  /* 0x0000541078057816 */ /* 0x000fe40000000005 */
        /* <DEDUP_REMOVED lines=24> */
[----:B------:R-:W-:-:S04]  /*5790*/  PRMT R35, R171, 0x5410, R172 ;  /* 0x00005410ab237816 */ /* 0x000fc800000000ac */
[----:B------:R0:W-:Y:S03]  /*57a0*/  STTM.x32 tmem[UR10+0x40], R4 ;  /* 0x00004004000079ed */ /* 0x0001e600082c000a */
.L_x_6:
[----:B------:R-:W2:Y:S01]  /*57b0*/  FENCE.VIEW.ASYNC.T ;  /* 0x00000000000073c6 */ /* 0x000ea20000000200 */
[----:B0-----:R-:W-:Y:S01]  /*57c0*/  PRMT R4, RZ, 0x7610, R4 ;  /* 0x00007610ff047816 */ /* 0x001fe20000000004 */
[----:B-----5:R-:W-:Y:S01]  /*57d0*/  IMAD.MOV.U32 R36, RZ, RZ, R166 ;  /* 0x000000ffff247224 */ /* 0x020fe200078e00a6 */
[----:B------:R-:W-:Y:S01]  /*57e0*/  PRMT R8, RZ, 0x7610, R8 ;  /* 0x00007610ff087816 */ /* 0x000fe20000000008 */
[----:B------:R-:W-:Y:S01]  /*57f0*/  IMAD.MOV.U32 R37, RZ, RZ, R169 ;  /* 0x000000ffff257224 */ /* 0x000fe200078e00a9 */
[----:B-12---:R-:W-:Y:S01]  /*5800*/  BAR.SYNC.DEFER_BLOCKING 0x0 ;  /* 0x0000000000007b1d */ /* 0x006fe20000010000 */
[----:B------:R-:W-:Y:S01]  /*5810*/  PRMT R12, RZ, 0x7610, R12 ;  /* 0x00007610ff0c7816 */ /* 0x000fe2000000000c */
[----:B------:R-:W-:Y:S01]  /*5820*/  IMAD.MOV.U32 R42, RZ, RZ, R45 ;  /* 0x000000ffff2a7224 */ /* 0x000fe200078e002d */
        /* <DEDUP_REMOVED lines=58> */
[----:B------:R-:W2:Y:S01]  /*5bd0*/  @P4 LDG.E.U16 R4, desc[UR22][R36.64] ;  /* 0x0000001624044981 */ /* 0x000ea2000c1e1500 */
[----:B------:R-:W-:-:S02]  /*5be0*/  IMAD.MOV.U32 R81, RZ, RZ, R147 ;  /* 0x000000ffff517224 */ /* 0x000fc400078e0093 */
[----:B------:R-:W-:Y:S01]  /*5bf0*/  IMAD.MOV.U32 R88, RZ, RZ, R133 ;  /* 0x000000ffff587224 */ /* 0x000fe200078e0085 */
[----:B------:R-:W3:Y:S01]  /*5c00*/  @P4 LDG.E.U16 R8, desc[UR22][R44.64] ;  /* 0x000000162c084981 */ /* 0x000ee2000c1e1500 */
[----:B------:R-:W-:Y:S02]  /*5c10*/  IMAD.MOV.U32 R89, RZ, RZ, R138 ;  /* 0x000000ffff597224 */ /* 0x000fe400078e008a */
[----:B------:R-:W-:Y:S01]  /*5c20*/  IMAD.MOV.U32 R96, RZ, RZ, R127 ;  /* 0x000000ffff607224 */ /* 0x000fe200078e007f */
[----:B------:R-:W4:Y:S01]  /*5c30*/  @P4 LDG.E.U16 R12, desc[UR22][R52.64] ;  /* 0x00000016340c4981 */ /* 0x000f22000c1e1500 */
[----:B------:R-:W-:Y:S02]  /*5c40*/  IMAD.MOV.U32 R97, RZ, RZ, R130 ;  /* 0x000000ffff617224 */ /* 0x000fe400078e0082 */
[----:B------:R-:W-:Y:S01]  /*5c50*/  IMAD.MOV.U32 R58, RZ, RZ, R160 ;  /* 0x000000ffff3a7224 */ /* 0x000fe200078e00a0 */
[----:B------:R-:W4:Y:S01]  /*5c60*/  @P4 LDG.E.U16 R16, desc[UR22][R60.64] ;  /* 0x000000163c104981 */ /* 0x000f22000c1e1500 */
[----:B------:R-:W-:-:S02]  /*5c70*/  IMAD.MOV.U32 R43, RZ, RZ, R164 ;  /* 0x000000ffff2b7224 */ /* 0x000fc400078e00a4 */
[----:B------:R-:W-:Y:S01]  /*5c80*/  IMAD.MOV.U32 R59, RZ, RZ, R163 ;  /* 0x000000ffff3b7224 */ /* 0x000fe200078e00a3 */
[----:B------:R-:W4:Y:S01]  /*5c90*/  @P4 LDG.E.U16 R20, desc[UR22][R68.64] ;  /* 0x0000001644144981 */ /* 0x000f22000c1e1500 */
        /* <DEDUP_REMOVED lines=12> */
[----:B------:R-:W-:Y:S01]  /*5d60*/  IMAD.MOV.U32 R99, RZ, RZ, R129 ;  /* 0x000000ffff637224 */ /* 0x000fe200078e0081 */
[----:B------:R-:W-:Y:S01]  /*5d70*/  SHF.R.S32.HI R118, RZ, 0x1f, R115 ;  /* 0x0000001fff767819 */ /* 0x000fe20000011473 */
[----:B------:R-:W0:Y:S01]  /*5d80*/  LDCU UR5, c[0x0][0x3a0] ;  /* 0x00007400ff0577ac */ /* 0x000e220008000800 */
[----:B------:R-:W4:Y:S04]  /*5d90*/  @P4 LDG.E.U16 R9, desc[UR22][R46.64] ;  /* 0x000000162e094981 */ /* 0x000f28000c1e1500 */
        /* <DEDUP_REMOVED lines=21> */
[----:B------:R-:W4:Y:S01]  /*5ef0*/  @P4 LDG.E.U16 R35, desc[UR22][R98.64] ;  /* 0x0000001662234981 */ /* 0x000f22000c1e1500 */
[----:B------:R-:W-:Y:S01]  /*5f00*/  SHF.L.U64.HI R115, R115, 0x1, R118 ;  /* 0x0000000173737819 */ /* 0x000fe20000010276 */
[----:B------:R-:W-:Y:S01]  /*5f10*/  IMAD.SHL.U32 R118, R214, 0x40, RZ ;  /* 0x00000040d6767824 */ /* 0x000fe200078e00ff */
[----:B------:R-:W-:Y:S01]  /*5f20*/  SHF.R.S32.HI R119, RZ, 0x6, R3 ;  /* 0x00000006ff777819 */ /* 0x000fe20000011403 */
[----:B------:R-:W-:-:S02]  /*5f30*/  IMAD.SHL.U32 R116, R116, 0x2, RZ ;  /* 0x0000000274747824 */ /* 0x000fc400078e00ff */
[----:B------:R-:W-:Y:S01]  /*5f40*/  IMAD.WIDE R114, R118, 0x2, R114 ;  /* 0x0000000276727825 */ /* 0x000fe200078e0272 */
[----:B------:R-:W-:-:S04]  /*5f50*/  SGXT R119, R119, 0x1 ;  /* 0x000000017777781a */ /* 0x000fc80000000200 */
[----:B------:R-:W-:Y:S02]  /*5f60*/  LOP3.LUT R119, R116, 0x90, R119, 0x78, !PT ;  /* 0x0000009074777812 */ /* 0x000fe400078e7877 */
[----:B------:R-:W-:Y:S02]  /*5f70*/  IADD3 R120, P3, PT, R114, UR12, RZ ;  /* 0x0000000c72787c10 */ /* 0x000fe4000ff7e0ff */
[----:B------:R-:W-:Y:S02]  /*5f80*/  LOP3.LUT R114, R119, 0x20, RZ, 0x3c, !PT ;  /* 0x0000002077727812 */ /* 0x000fe400078e3cff */
[----:B------:R-:W-:Y:S02]  /*5f90*/  IADD3.X R122, PT, PT, R115, UR13, RZ, P3, !PT ;  /* 0x0000000d737a7c10 */ /* 0x000fe40009ffe4ff */
[----:B------:R-:W-:Y:S01]  /*5fa0*/  LOP3.LUT R115, R119, 0x40, RZ, 0x3c, !PT ;  /* 0x0000004077737812 */ /* 0x000fe200078e3cff */
[----:B0-----:R-:W-:-:S04]  /*5fb0*/  UIADD3 UR7, UPT, UPT, UR5, 0x3f, URZ ;  /* 0x0000003f05077890 */ /* 0x001fc8000fffe0ff */
[----:B------:R-:W-:-:S04]  /*5fc0*/  USHF.R.S32.HI UR5, URZ, 0x1f, UR7 ;  /* 0x0000001fff057899 */ /* 0x000fc80008011407 */
[----:B------:R-:W-:Y:S01]  /*5fd0*/  ULEA.HI UR7, UR5, UR7, URZ, 0x6 ;  /* 0x0000000705077291 */ /* 0x000fe2000f8f30ff */
[----:B------:R-:W-:Y:S01]  /*5fe0*/  ISETP.NE.U32.AND P0, PT, R143, RZ, PT ;  /* 0x000000ff8f00720c */ /* 0x000fe20003f05070 */
[----:B------:R-:W-:Y:S02]  /*5ff0*/  UIADD3 UR5, UPT, UPT, UR9, 0x2000, URZ ;  /* 0x0000200009057890 */ /* 0x000fe4000fffe0ff */
[----:B------:R-:W-:Y:S01]  /*6000*/  USHF.R.S32.HI UR7, URZ, 0x6, UR7 ;  /* 0x00000006ff077899 */ /* 0x000fe20008011407 */
[----:B------:R-:W-:Y:S01]  /*6010*/  ISETP.LT.OR P2, PT, R117, 0x40, P0 ;  /* 0x000000407500780c */ /* 0x000fe20000741670 */
[----:B------:R-:W-:Y:S02]  /*6020*/  USHF.R.U32.HI UR5, URZ, 0x4, UR5 ;  /* 0x00000004ff057899 */ /* 0x000fe40008011605 */
[----:B------:R-:W-:Y:S02]  /*6030*/  UISETP.LT.AND UP1, UPT, UR7, 0x1, UPT ;  /* 0x000000010700788c */ /* 0x000fe4000bf21270 */
[----:B------:R-:W-:-:S02]  /*6040*/  USGXT.U32 UR18, UR5, 0xe ;  /* 0x0000000e0512789a */ /* 0x000fc40008000000 */
[----:B------:R-:W-:Y:S02]  /*6050*/  USEL UR5, UR7, 0x1, !UP1 ;  /* 0x0000000107057887 */ /* 0x000fe4000c800000 */
[----:B------:R-:W-:Y:S02]  /*6060*/  UIADD3 UR14, UP1, UPT, UR18, 0x2, URZ ;  /* 0x00000002120e7890 */ /* 0x000fe4000ff3e0ff */
[----:B------:R-:W-:Y:S01]  /*6070*/  UIADD3 UR7, UPT, UPT, UR5, -0x1, URZ ;  /* 0xffffffff05077890 */ /* 0x000fe2000fffe0ff */
[----:B------:R-:W-:Y:S01]  /*6080*/  UMOV UR4, URZ ;  /* 0x000000ff00047c82 */ /* 0x000fe20008000000 */
[----:B------:R-:W-:Y:S02]  /*6090*/  UIADD3 UR11, UPT, UPT, UR8, 0x40, URZ ;  /* 0x00000040080b7890 */ /* 0x000fe4000fffe0ff */
[----:B------:R-:W-:Y:S02]  /*60a0*/  UIADD3.X UR15, UPT, UPT, UR4, 0x40004040, URZ, UP1, !UPT ;  /* 0x40004040040f7890 */ /* 0x000fe40008ffe4ff */
[----:B------:R-:W-:Y:S01]  /*60b0*/  UISETP.NE.U32.AND UP1, UPT, UR7, URZ, UPT ;  /* 0x000000ff0700728c */ /* 0x000fe2000bf25070 */
[----:B------:R-:W-:-:S02]  /*60c0*/  IMAD.SHL.U32 R215, R215, 0x40, RZ ;  /* 0x00000040d7d77824 */ /* 0x000fc400078e00ff */
[C---:B------:R-:W-:Y:S02]  /*60d0*/  IMAD R213, R214.reuse, 0xf, RZ ;  /* 0x0000000fd6d57824 */ /* 0x040fe400078e02ff */
[C---:B------:R-:W-:Y:S02]  /*60e0*/  IMAD.SHL.U32 R211, R214.reuse, 0x10, RZ ;  /* 0x00000010d6d37824 */ /* 0x040fe400078e00ff */
[C---:B------:R-:W-:Y:S02]  /*60f0*/  IMAD R209, R214.reuse, 0x11, RZ ;  /* 0x00000011d6d17824 */ /* 0x040fe400078e02ff */
[C---:B------:R-:W-:Y:S02]  /*6100*/  IMAD R207, R214.reuse, 0x12, RZ ;  /* 0x00000012d6cf7824 */ /* 0x040fe400078e02ff */
[C---:B------:R-:W-:Y:S02]  /*6110*/  IMAD R205, R214.reuse, 0x13, RZ ;  /* 0x00000013d6cd7824 */ /* 0x040fe400078e02ff */
[----:B------:R-:W-:-:S02]  /*6120*/  IMAD R203, R214, 0x14, RZ ;  /* 0x00000014d6cb7824 */ /* 0x000fc400078e02ff */
[C---:B------:R-:W-:Y:S02]  /*6130*/  IMAD R201, R214.reuse, 0x15, RZ ;  /* 0x00000015d6c97824 */ /* 0x040fe400078e02ff */
[C---:B------:R-:W-:Y:S02]  /*6140*/  IMAD R199, R214.reuse, 0x16, RZ ;  /* 0x00000016d6c77824 */ /* 0x040fe400078e02ff */
        /* <DEDUP_REMOVED lines=9> */
[----:B------:R-:W-:-:S02]  /*61e0*/  IMAD.SHL.U32 R179, R214, 0x20, RZ ;  /* 0x00000020d6b37824 */ /* 0x000fc400078e00ff */
        /* <DEDUP_REMOVED lines=26> */
[----:B------:R-:W-:Y:S01]  /*6390*/  IMAD R125, R214, 0x3b, RZ ;  /* 0x0000003bd67d7824 */ /* 0x000fe200078e02ff */
[----:B--2---:R0:W-:Y:S04]  /*63a0*/  STS.U16 [R119+UR9], R4 ;  /* 0x0000000477007988 */ /* 0x0041e80008000409 */
[----:B---3--:R-:W-:Y:S04]  /*63b0*/  STS.U16 [R119+UR9+0x400], R8 ;  /* 0x0004000877007988 */ /* 0x008fe80008000409 */
[----:B----4-:R-:W-:Y:S01]  /*63c0*/  STS.U16 [R119+UR9+0x800], R12 ;  /* 0x0008000c77007988 */ /* 0x010fe20008000409 */
[----:B0-----:R-:W-:-:S03]  /*63d0*/  LOP3.LUT R4, R119, 0x60, RZ, 0x3c, !PT ;  /* 0x0000006077047812 */ /* 0x001fc600078e3cff */
[----:B------:R-:W-:Y:S04]  /*63e0*/  STS.U16 [R119+UR9+0xc00], R16 ;  /* 0x000c001077007988 */ /* 0x000fe80008000409 */
[----:B------:R-:W-:Y:S04]  /*63f0*/  STS.U16 [R119+UR9+0x1000], R20 ;  /* 0x0010001477007988 */ /* 0x000fe80008000409 */
[----:B------:R-:W-:Y:S04]  /*6400*/  STS.U16 [R119+UR9+0x1400], R24 ;  /* 0x0014001877007988 */ /* 0x000fe80008000409 */
[----:B------:R-:W-:Y:S04]  /*6410*/  STS.U16 [R119+UR9+0x1800], R28 ;  /* 0x0018001c77007988 */ /* 0x000fe80008000409 */
[----:B------:R-:W-:Y:S04]  /*6420*/  STS.U16 [R119+UR9+0x1c00], R32 ;  /* 0x001c002077007988 */ /* 0x000fe80008000409 */
[----:B------:R0:W-:Y:S04]  /*6430*/  STS.U16 [R114+UR9+0x100], R5 ;  /* 0x0001000572007988 */ /* 0x0001e80008000409 */
        /* <DEDUP_REMOVED lines=22> */
[----:B------:R1:W-:Y:S01]  /*65a0*/  STS.U16 [R4+UR9+0x1f00], R35 ;  /* 0x001f002304007988 */ /* 0x0003e20008000409 */
[----:B------:R2:W-:Y:S06]  /*65b0*/  MEMBAR.ALL.CTA ;  /* 0x0000000000007992 */ /* 0x0005ec0000008000 */
[----:B--2---:R-:W2:Y:S01]  /*65c0*/  FENCE.VIEW.ASYNC.S ;  /* 0x00000000000073c6 */ /* 0x004ea20000000000 */
[----:B0-----:R-:W-:Y:S01]  /*65d0*/  SHF.R.S32.HI R5, RZ, 0x1f, R214 ;  /* 0x0000001fff057819 */ /* 0x001fe200000114d6 */
[----:B------:R-:W-:-:S02]  /*65e0*/  IMAD R123, R214, 0x3c, RZ ;  /* 0x0000003cd67b7824 */ /* 0x000fc400078e02ff */
[C---:B------:R-:W-:Y:S02]  /*65f0*/  IMAD R121, R214.reuse, 0x3d, RZ ;  /* 0x0000003dd6797824 */ /* 0x040fe400078e02ff */
[----:B------:R-:W-:Y:S01]  /*6600*/  IMAD R119, R214, 0x3e, RZ ;  /* 0x0000003ed6777824 */ /* 0x000fe200078e02ff */
[----:B--2---:R-:W-:Y:S06]  /*6610*/  BAR.SYNC.DEFER_BLOCKING 0x0 ;  /* 0x0000000000007b1d */ /* 0x004fec0000010000 */
[----:B-1----:R-:W-:Y:S05]  /*6620*/  @P2 BRA `(.L_x_7) ;  /* 0x0000000000702947 */ /* 0x002fea0003800000 */
[----:B------:R-:W-:Y:S01]  /*6630*/  USHF.R.U32.HI UR12, URZ, 0x4, UR9 ;  /* 0x00000004ff0c7899 */ /* 0x000fe20008011609 */
[----:B------:R-:W-:Y:S01]  /*6640*/  UMOV UR4, URZ ;  /* 0x000000ff00047c82 */ /* 0x000fe20008000000 */
[----:B------:R-:W-:Y:S02]  /*6650*/  UIADD3 UR16, UPT, UPT, UR8, 0x48, URZ ;  /* 0x0000004808107890 */ /* 0x000fe4000fffe0ff */
[----:B------:R-:W-:Y:S02]  /*6660*/  USGXT.U32 UR12, UR12, 0xe ;  /* 0x0000000e0c0c789a */ /* 0x000fe40008000000 */
[----:B------:R-:W-:Y:S02]  /*6670*/  UIADD3 UR17, UPT, UPT, UR8, 0x50, URZ ;  /* 0x0000005008117890 */ /* 0x000fe4000fffe0ff */
[----:B------:R-:W-:Y:S02]  /*6680*/  UIADD3 UR26, UP2, UPT, UR12, 0x2, URZ ;  /* 0x000000020c1a7890 */ /* 0x000fe4000ff5e0ff */
[----:B------:R-:W-:-:S02]  /*6690*/  UIADD3 UR19, UPT, UPT, UR8, 0x58, URZ ;  /* 0x0000005808137890 */ /* 0x000fc4000fffe0ff */
[----:B------:R-:W-:Y:S01]  /*66a0*/  UIADD3.X UR27, UPT, UPT, UR4, 0x40004040, URZ, UP2, !UPT ;  /* 0x40004040041b7890 */ /* 0x000fe200097fe4ff */
[----:B------:R-:W-:Y:S01]  /*66b0*/  UMOV UR28, 0x0 ;  /* 0x00000000001c7882 */ /* 0x000fe20000000000 */
[----:B------:R-:W-:Y:S02]  /*66c0*/  UMOV UR29, 0x8100490 ;  /* 0x08100490001d7882 */ /* 0x000fe40000000000 */
[----:B------:R-:W-:Y:S02]  /*66d0*/  UIADD3.64 UR20, UPT, UPT, UR26, 0x2, URZ ;  /* 0x000000021a147897 */ /* 0x000fe4000fffe0ff */
[----:B------:R-:W-:Y:S01]  /*66e0*/  UIADD3.64 UR24, UPT, UPT, UR26, 0x4, URZ ;  /* 0x000000041a187897 */ /* 0x000fe2000fffe0ff */
[----:B------:R-:W-:Y:S01]  /*66f0*/  UMOV UR13, 0x40004040 ;  /* 0x40004040000d7882 */ /* 0x000fe20000000000 */
[----:B------:R-:W-:Y:S01]  /*6700*/  UMOV UR30, 0x0 ;  /* 0x00000000001e7882 */ /* 0x000fe20000000000 */
[----:B------:R-:W-:Y:S01]  /*6710*/  UMOV UR31, 0x8100490 ;  /* 0x08100490001f7882 */ /* 0x000fe20000000000 */
[----:B------:R-:W-:Y:S01]  /*6720*/  UMOV UR32, 0x0 ;  /* 0x0000000000207882 */ /* 0x000fe20000000000 */
[----:B------:R-:W-:Y:S01]  /*6730*/  UMOV UR33, 0x8100490 ;  /* 0x0810049000217882 */ /* 0x000fe20000000000 */
[----:B------:R-:W-:Y:S01]  /*6740*/  UMOV UR4, UR6 ;  /* 0x0000000600047c82 */ /* 0x000fe20008000000 */
[----:B------:R-:W-:Y:S01]  /*6750*/  UMOV UR5, URZ ;  /* 0x000000ff00057c82 */ /* 0x000fe20008000000 */
[----:B------:R0:W-:Y:S01]  /*6760*/  UTCHMMA tmem[UR11], gdesc[UR12], tmem[UR8], tmem[UR28], idesc[UR29], !UPT ;  /* 0x00ff1c0c0b0079ea */ /* 0x0001e2000f800008 */
[----:B------:R-:W-:Y:S01]  /*6770*/  UMOV UR34, 0x0 ;  /* 0x0000000000227882 */ /* 0x000fe20000000000 */
[----:B------:R-:W-:Y:S01]  /*6780*/  UMOV UR35, 0x8100490 ;  /* 0x0810049000237882 */ /* 0x000fe20000000000 */
[----:B------:R0:W-:Y:S01]  /*6790*/  UTCHMMA tmem[UR16], gdesc[UR26], tmem[UR8], tmem[UR30], idesc[UR31], UPT ;  /* 0x00ff1e1a100079ea */ /* 0x0001e2000b800008 */
[----:B------:R-:W-:Y:S01]  /*67a0*/  UMOV UR4, UR4 ;  /* 0x0000000400047c82 */ /* 0x000fe20008000000 */
[----:B------:R0:W-:Y:S01]  /*67b0*/  UTCHMMA tmem[UR17], gdesc[UR20], tmem[UR8], tmem[UR32], idesc[UR33], UPT ;  /* 0x00ff2014110079ea */ /* 0x0001e2000b800008 */
[----:B------:R0:W-:Y:S01]  /*67c0*/  UTCHMMA tmem[UR19], gdesc[UR24], tmem[UR8], tmem[UR34], idesc[UR35], UPT ;  /* 0x00ff2218130079ea */ /* 0x0001e2000b800008 */
[----:B------:R0:W-:Y:S01]  /*67d0*/  UTCBAR [UR4], URZ ;  /* 0x000000ff040073e9 */ /* 0x0001e200080000ff */
[----:B------:R-:W-:Y:S01]  /*67e0*/  NOP ;  /* 0x0000000000007918 */ /* 0x000fe20000000000 */
.L_x_7:
[C---:B------:R-:W-:Y:S01]  /*67f0*/  SHF.L.U64.HI R116, R214.reuse, 0x1, R5 ;  /* 0x00000001d6747819 */ /* 0x040fe20000010205 */
[----:B------:R-:W-:Y:S01]  /*6800*/  IMAD R117, R214, 0x3f, RZ ;  /* 0x0000003fd6757824 */ /* 0x000fe200078e02ff */
[----:B0-----:R-:W-:Y:S01]  /*6810*/  UMOV UR4, URZ ;  /* 0x000000ff00047c82 */ /* 0x001fe20008000000 */
[----:B------:R-:W-:Y:S05]  /*6820*/  BRA.U !UP1, `(.L_x_8) ;  /* 0x0000002909947547 */ /* 0x000fea000b800000 */
[----:B------:R-:W-:Y:S01]  /*6830*/  IMAD.MOV.U32 R114, RZ, RZ, R120 ;  /* 0x000000ffff727224 */ /* 0x000fe200078e0078 */
[----:B------:R-:W-:Y:S01]  /*6840*/  UIADD3.64 UR24, UPT, UPT, UR14, 0x2, URZ ;  /* 0x000000020e187897 */ /* 0x000fe2000fffe0ff */
[----:B------:R-:W-:Y:S01]  /*6850*/  IMAD.MOV.U32 R115, RZ, RZ, R122 ;  /* 0x000000ffff737224 */ /* 0x000fe200078e007a */
[----:B------:R-:W-:Y:S01]  /*6860*/  UIADD3.64 UR26, UPT, UPT, UR14, 0x4, URZ ;  /* 0x000000040e1a7897 */ /* 0x000fe2000fffe0ff */
[----:B------:R-:W-:Y:S01]  /*6870*/  UMOV UR19, UR7 ;  /* 0x0000000700137c82 */ /* 0x000fe20008000000 */
[----:B------:R-:W-:Y:S01]  /*6880*/  UMOV UR20, 0x1 ;  /* 0x0000000100147882 */ /* 0x000fe20000000000 */
[----:B------:R-:W-:-:S09]  /*6890*/  UMOV UR5, URZ ;  /* 0x000000ff00057c82 */ /* 0x000fd20008000000 */
.L_x_11:
[----:B-1----:R-:W-:Y:S02]  /*68a0*/  SHF.R.S32.HI R7, RZ, 0x1f, R100 ;  /* 0x0000001fff077819 */ /* 0x002fe40000011464 */
[----:B------:R-:W-:Y:S02]  /*68b0*/  SHF.R.S32.HI R9, RZ, 0x1f, R106 ;  /* 0x0000001fff097819 */ /* 0x000fe4000001146a */
[C---:B------:R-:W-:Y:S02]  /*68c0*/  ISETP.GT.AND P4, PT, R111.reuse, 0x2, PT ;  /* 0x000000026f00780c */ /* 0x040fe40003f84270 */
[----:B------:R-:W-:Y:S02]  /*68d0*/  ISETP.GT.AND P3, PT, R111, 0x3, PT ;  /* 0x000000036f00780c */ /* 0x000fe40003f64270 */
[C---:B------:R-:W-:Y:S02]  /*68e0*/  LEA R6, P6, R100.reuse, R114, 0x1 ;  /* 0x0000007264067211 */ /* 0x040fe400078c08ff */
[----:B------:R-:W-:-:S02]  /*68f0*/  SHF.L.U64.HI R4, R100, 0x1, R7 ;  /* 0x0000000164047819 */ /* 0x000fc40000010207 */
[----:B------:R-:W-:Y:S02]  /*6900*/  SHF.R.S32.HI R14, RZ, 0x1f, R101 ;  /* 0x0000001fff0e7819 */ /* 0x000fe40000011465 */
[----:B------:R-:W-:Y:S01]  /*6910*/  ISETP.GT.AND P2, PT, R111, 0x4, PT ;  /* 0x000000046f00780c */ /* 0x000fe20003f44270 */
[----:B------:R-:W-:Y:S01]  /*6920*/  IMAD.X R7, R115, 0x1, R4, P6 ;  /* 0x0000000173077824 */ /* 0x000fe200030e0604 */
[CC--:B------:R-:W-:Y:S02]  /*6930*/  LEA R8, P5, R106.reuse, R114.reuse, 0x1 ;  /* 0x000000726a087211 */ /* 0x0c0fe400078a08ff */
[----:B------:R-:W-:Y:S02]  /*6940*/  SHF.L.U64.HI R12, R106, 0x1, R9 ;  /* 0x000000016a0c7819 */ /* 0x000fe40000010209 */
[C---:B------:R-:W-:Y:S02]  /*6950*/  LEA R10, P6, R101.reuse, R114, 0x1 ;  /* 0x00000072650a7211 */ /* 0x040fe400078c08ff */
[----:B------:R-:W-:Y:S01]  /*6960*/  SHF.L.U64.HI R14, R101, 0x1, R14 ;  /* 0x00000001650e7819 */ /* 0x000fe2000001020e */
[----:B------:R-:W-:Y:S01]  /*6970*/  IMAD.X R9, R115, 0x1, R12, P5 ;  /* 0x0000000173097824 */ /* 0x000fe200028e060c */
[----:B------:R-:W-:-:S02]  /*6980*/  PRMT R5, RZ, 0x7610, R5 ;  /* 0x00007610ff057816 */ /* 0x000fc40000000005 */
[----:B------:R-:W-:Y:S01]  /*6990*/  PRMT R124, RZ, 0x7610, R124 ;  /* 0x00007610ff7c7816 */ /* 0x000fe2000000007c */
[----:B------:R-:W-:Y:S01]  /*69a0*/  IMAD.X R11, R115, 0x1, R14, P6 ;  /* 0x00000001730b7824 */ /* 0x000fe200030e060e */
[----:B------:R-:W-:Y:S02]  /*69b0*/  SHF.R.S32.HI R4, RZ, 0x1f, R103 ;  /* 0x0000001fff047819 */ /* 0x000fe40000011467 */
[----:B------:R-:W-:Y:S01]  /*69c0*/  PRMT R122, RZ, 0x7610, R122 ;  /* 0x00007610ff7a7816 */ /* 0x000fe2000000007a */
[----:B------:R0:W2:Y:S01]  /*69d0*/  @P4 LDG.E.U16 R5, desc[UR22][R6.64] ;  /* 0x0000001606054981 */ /* 0x0000a2000c1e1500 */
[C---:B------:R-:W-:Y:S02]  /*69e0*/  LEA R12, P6, R103.reuse, R114, 0x1 ;  /* 0x00000072670c7211 */ /* 0x040fe400078c08ff */
[----:B------:R-:W-:Y:S01]  /*69f0*/  SHF.L.U64.HI R4, R103, 0x1, R4 ;  /* 0x0000000167047819 */ /* 0x000fe20000010204 */
[----:B------:R1:W2:Y:S01]  /*6a00*/  @P3 LDG.E.U16 R124, desc[UR22][R8.64] ;  /* 0x00000016087c3981 */ /* 0x0002a2000c1e1500 */
[----:B------:R-:W-:-:S02]  /*6a10*/  SHF.R.S32.HI R14, RZ, 0x1f, R105 ;  /* 0x0000001fff0e7819 */ /* 0x000fc40000011469 */
[C---:B------:R-:W-:Y:S01]  /*6a20*/  ISETP.GT.AND P4, PT, R111.reuse, 0x5, PT ;  /* 0x000000056f00780c */ /* 0x040fe20003f84270 */
[----:B------:R3:W4:Y:S01]  /*6a30*/  @P2 LDG.E.U16 R122, desc[UR22][R10.64] ;  /* 0x000000160a7a2981 */ /* 0x000722000c1e1500 */
[----:B------:R-:W-:Y:S01]  /*6a40*/  ISETP.GT.AND P3, PT, R111, 0x6, PT ;  /* 0x000000066f00780c */ /* 0x000fe20003f64270 */
[----:B------:R-:W-:Y:S01]  /*6a50*/  IMAD.X R13, R115, 0x1, R4, P6 ;  /* 0x00000001730d7824 */ /* 0x000fe200030e0604 */
[----:B0-----:R-:W-:Y:S02]  /*6a60*/  SHF.R.S32.HI R7, RZ, 0x1f, R108 ;  /* 0x0000001fff077819 */ /* 0x001fe4000001146c */
[----:B------:R-:W-:Y:S02]  /*6a70*/  ISETP.GT.AND P2, PT, R111, 0x7, PT ;  /* 0x000000076f00780c */ /* 0x000fe40003f44270 */
[C---:B------:R-:W-:Y:S02]  /*6a80*/  LEA R6, P5, R105.reuse, R114, 0x1 ;  /* 0x0000007269067211 */ /* 0x040fe400078a08ff */
[----:B------:R-:W-:-:S02]  /*6a90*/  SHF.L.U64.HI R14, R105, 0x1, R14 ;  /* 0x00000001690e7819 */ /* 0x000fc4000001020e */
[C---:B-1----:R-:W-:Y:S02]  /*6aa0*/  LEA R8, P6, R108.reuse, R114, 0x1 ;  /* 0x000000726c087211 */ /* 0x042fe400078c08ff */
[----:B------:R-:W-:Y:S01]  /*6ab0*/  SHF.L.U64.HI R4, R108, 0x1, R7 ;  /* 0x000000016c047819 */ /* 0x000fe20000010207 */
[C---:B------:R-:W-:Y:S01]  /*6ac0*/  IMAD.X R7, R115.reuse, 0x1, R14, P5 ;  /* 0x0000000173077824 */ /* 0x040fe200028e060e */
[----:B------:R-:W-:Y:S02]  /*6ad0*/  PRMT R219, RZ, 0x7610, R219 ;  /* 0x00007610ffdb7816 */ /* 0x000fe400000000db */
[----:B------:R-:W-:Y:S01]  /*6ae0*/  PRMT R34, RZ, 0x7610, R34 ;  /* 0x00007610ff227816 */ /* 0x000fe20000000022 */
[----:B------:R-:W-:Y:S01]  /*6af0*/  IMAD.X R9, R115, 0x1, R4, P6 ;  /* 0x0000000173097824 */ /* 0x000fe200030e0604 */
[----:B------:R-:W-:Y:S02]  /*6b00*/  PRMT R35, RZ, 0x7610, R35 ;  /* 0x00007610ff237816 */ /* 0x000fe40000000023 */
[----:B------:R-:W-:Y:S01]  /*6b10*/  SHF.R.S32.HI R4, RZ, 0x1f, R113 ;  /* 0x0000001fff047819 */ /* 0x000fe20000011471 */
[----:B------:R0:W4:Y:S01]  /*6b20*/  @P4 LDG.E.U16 R219, desc[UR22][R12.64] ;  /* 0x000000160cdb4981 */ /* 0x000122000c1e1500 */
[----:B------:R-:W-:-:S02]  /*6b30*/  SHF.R.S32.HI R14, RZ, 0x1f, R109 ;  /* 0x0000001fff0e7819 */ /* 0x000fc4000001146d */
[C---:B------:R-:W-:Y:S01]  /*6b40*/  ISETP.GT.AND P4, PT, R111.reuse, 0x8, PT ;  /* 0x000000086f00780c */ /* 0x040fe20003f84270 */
[----:B------:R1:W5:Y:S01]  /*6b50*/  @P3 LDG.E.U16 R34, desc[UR22][R6.64] ;  /* 0x0000001606223981 */ /* 0x000362000c1e1500 */
[----:B------:R-:W-:Y:S02]  /*6b60*/  ISETP.GT.AND P3, PT, R111, 0x9, PT ;  /* 0x000000096f00780c */ /* 0x000fe40003f64270 */
[CC--:B---3--:R-:W-:Y:S01]  /*6b70*/  LEA R10, P6, R113.reuse, R114.reuse, 0x1 ;  /* 0x00000072710a7211 */ /* 0x0c8fe200078c08ff */
[----:B------:R3:W5:Y:S01]  /*6b80*/  @P2 LDG.E.U16 R35, desc[UR22][R8.64] ;  /* 0x0000001608232981 */ /* 0x000762000c1e1500 */
[----:B------:R-:W-:Y:S02]  /*6b90*/  SHF.L.U64.HI R4, R113, 0x1, R4 ;  /* 0x0000000171047819 */ /* 0x000fe40000010204 */
[----:B------:R-:W-:Y:S02]  /*6ba0*/  ISETP.GT.AND P2, PT, R111, 0xa, PT ;  /* 0x0000000a6f00780c */ /* 0x000fe40003f44270 */
[----:B0-----:R-:W-:Y:S01]  /*6bb0*/  LEA R12, P5, R109, R114, 0x1 ;  /* 0x000000726d0c7211 */ /* 0x001fe200078a08ff */
[----:B------:R-:W-:Y:S01]  /*6bc0*/  IMAD.X R11, R115, 0x1, R4, P6 ;  /* 0x00000001730b7824 */ /* 0x000fe200030e0604 */
[----:B-1----:R-:W-:-:S02]  /*6bd0*/  SHF.R.S32.HI R7, RZ, 0x1f, R102 ;  /* 0x0000001fff077819 */ /* 0x002fc40000011466 */
[----:B------:R-:W-:Y:S02]  /*6be0*/  SHF.L.U64.HI R14, R109, 0x1, R14 ;  /* 0x000000016d0e7819 */ /* 0x000fe4000001020e */
[C---:B------:R-:W-:Y:S02]  /*6bf0*/  LEA R6, P6, R102.reuse, R114, 0x1 ;  /* 0x0000007266067211 */ /* 0x040fe400078c08ff */
[----:B------:R-:W-:Y:S01]  /*6c00*/  SHF.L.U64.HI R4, R102, 0x1, R7 ;  /* 0x0000000166047819 */ /* 0x000fe20000010207 */
[C---:B------:R-:W-:Y:S01]  /*6c10*/  IMAD.X R13, R115.reuse, 0x1, R14, P5 ;  /* 0x00000001730d7824 */ /* 0x040fe200028e060e */
[----:B------:R-:W-:Y:S02]  /*6c20*/  PRMT R120, RZ, 0x7610, R120 ;  /* 0x00007610ff787816 */ /* 0x000fe40000000078 */
[----:B------:R-:W-:Y:S01]  /*6c30*/  PRMT R217, RZ, 0x7610, R217 ;  /* 0x00007610ffd97816 */ /* 0x000fe200000000d9 */
[----:B------:R-:W-:Y:S01]  /*6c40*/  IMAD.X R7, R115, 0x1, R4, P6 ;  /* 0x0000000173077824 */ /* 0x000fe200030e0604 */
[----:B---3--:R-:W-:-:S02]  /*6c50*/  SHF.R.S32.HI R9, RZ, 0x1f, R110 ;  /* 0x0000001fff097819 */ /* 0x008fc4000001146e */
[----:B------:R-:W-:Y:S01]  /*6c60*/  PRMT R30, RZ, 0x7610, R30 ;  /* 0x00007610ff1e7816 */ /* 0x000fe2000000001e */
[----:B------:R0:W5:Y:S01]  /*6c70*/  @P4 LDG.E.U16 R120, desc[UR22][R10.64] ;  /* 0x000000160a784981 */ /* 0x000162000c1e1500 */
[C---:B------:R-:W-:Y:S02]  /*6c80*/  LEA R8, P6, R110.reuse, R114, 0x1 ;  /* 0x000000726e087211 */ /* 0x040fe400078c08ff */
[----:B------:R-:W-:Y:S01]  /*6c90*/  SHF.L.U64.HI R4, R110, 0x1, R9 ;  /* 0x000000016e047819 */ /* 0x000fe20000010209 */
[----:B------:R1:W5:Y:S01]  /*6ca0*/  @P3 LDG.E.U16 R217, desc[UR22][R12.64] ;  /* 0x000000160cd93981 */ /* 0x000362000c1e1500 */
[----:B------:R-:W-:Y:S02]  /*6cb0*/  SHF.R.S32.HI R15, RZ, 0x1f, R104 ;  /* 0x0000001fff0f7819 */ /* 0x000fe40000011468 */
[C---:B------:R-:W-:Y:S01]  /*6cc0*/  ISETP.GT.AND P3, PT, R111.reuse, 0xc, PT ;  /* 0x0000000c6f00780c */ /* 0x040fe20003f64270 */
[----:B------:R3:W5:Y:S01]  /*6cd0*/  @P2 LDG.E.U16 R30, desc[UR22][R6.64] ;  /* 0x00000016061e2981 */ /* 0x000762000c1e1500 */
[----:B------:R-:W-:Y:S01]  /*6ce0*/  ISETP.GT.AND P4, PT, R111, 0xb, PT ;  /* 0x0000000b6f00780c */ /* 0x000fe20003f84270 */
[----:B------:R-:W-:Y:S01]  /*6cf0*/  IMAD.X R9, R115, 0x1, R4, P6 ;  /* 0x0000000173097824 */ /* 0x000fe200030e0604 */
[----:B0-----:R-:W-:-:S02]  /*6d00*/  SHF.R.S32.HI R11, RZ, 0x1f, R112 ;  /* 0x0000001fff0b7819 */ /* 0x001fc40000011470 */
[----:B------:R-:W-:Y:S02]  /*6d10*/  ISETP.GT.AND P2, PT, R111, 0xd, PT ;  /* 0x0000000d6f00780c */ /* 0x000fe40003f44270 */
[-C--:B------:R-:W-:Y:S02]  /*6d20*/  LEA R10, P5, R104, R114.reuse, 0x1 ;  /* 0x00000072680a7211 */ /* 0x080fe400078a08ff */
[----:B-1----:R-:W-:Y:S02]  /*6d30*/  LEA R12, P6, R112, R114, 0x1 ;  /* 0x00000072700c7211 */ /* 0x002fe400078c08ff */
[----:B---3--:R-:W-:Y:S02]  /*6d40*/  SHF.L.U64.HI R6, R104, 0x1, R15 ;  /* 0x0000000168067819 */ /* 0x008fe4000001020f */
[----:B------:R-:W-:Y:S02]  /*6d50*/  SHF.L.U64.HI R4, R112, 0x1, R11 ;  /* 0x0000000170047819 */ /* 0x000fe4000001020b */
[----:B------:R-:W-:Y:S01]  /*6d60*/  PRMT R32, RZ, 0x7610, R32 ;  /* 0x00007610ff207816 */ /* 0x000fe20000000020 */
[C---:B------:R-:W-:Y:S01]  /*6d70*/  IMAD.X R11, R115.reuse, 0x1, R6, P5 ;  /* 0x00000001730b7824 */ /* 0x040fe200028e0606 */
[----:B------:R-:W-:Y:S01]  /*6d80*/  PRMT R31, RZ, 0x7610, R31 ;  /* 0x00007610ff1f7816 */ /* 0x000fe2000000001f */
[----:B------:R-:W-:Y:S01]  /*6d90*/  IMAD.X R13, R115, 0x1, R4, P6 ;  /* 0x00000001730d7824 */ /* 0x000fe200030e0604 */
[----:B------:R-:W-:-:S02]  /*6da0*/  PRMT R33, RZ, 0x7610, R33 ;  /* 0x00007610ff217816 */ /* 0x000fc40000000021 */
[----:B------:R-:W-:Y:S01]  /*6db0*/  SHF.R.S32.HI R4, RZ, 0x1f, R107 ;  /* 0x0000001fff047819 */ /* 0x000fe2000001146b */
[----:B------:R-:W5:Y:S01]  /*6dc0*/  @P3 LDG.E.U16 R32, desc[UR22][R10.64] ;  /* 0x000000160a203981 */ /* 0x000f62000c1e1500 */
[----:B------:R-:W-:Y:S02]  /*6dd0*/  SHF.R.S32.HI R14, RZ, 0x1f, R213 ;  /* 0x0000001fff0e7819 */ /* 0x000fe400000114d5 */
[----:B------:R-:W-:Y:S01]  /*6de0*/  ISETP.GT.AND P3, PT, R111, 0xf, PT ;  /* 0x0000000f6f00780c */ /* 0x000fe20003f64270 */
[----:B------:R0:W5:Y:S01]  /*6df0*/  @P4 LDG.E.U16 R31, desc[UR22][R8.64] ;  /* 0x00000016081f4981 */ /* 0x000162000c1e1500 */
[C---:B------:R-:W-:Y:S02]  /*6e00*/  LEA R6, P6, R107.reuse, R114, 0x1 ;  /* 0x000000726b067211 */ /* 0x040fe400078c08ff */
[----:B------:R-:W-:Y:S01]  /*6e10*/  SHF.L.U64.HI R4, R107, 0x1, R4 ;  /* 0x000000016b047819 */ /* 0x000fe20000010204 */
[----:B------:R1:W5:Y:S01]  /*6e20*/  @P2 LDG.E.U16 R33, desc[UR22][R12.64] ;  /* 0x000000160c212981 */ /* 0x000362000c1e1500 */
[----:B------:R-:W-:-:S02]  /*6e30*/  ISETP.GT.AND P4, PT, R111, 0xe, PT ;  /* 0x0000000e6f00780c */ /* 0x000fc40003f84270 */
[----:B------:R-:W-:Y:S02]  /*6e40*/  SHF.R.S32.HI R16, RZ, 0x1f, R211 ;  /* 0x0000001fff107819 */ /* 0x000fe400000114d3 */
[----:B------:R-:W-:Y:S02]  /*6e50*/  ISETP.GT.AND P2, PT, R111, 0x10, PT ;  /* 0x000000106f00780c */ /* 0x000fe40003f44270 */
[CC--:B0-----:R-:W-:Y:S02]  /*6e60*/  LEA R8, P5, R213.reuse, R114.reuse, 0x1 ;  /* 0x00000072d5087211 */ /* 0x0c1fe400078a08ff */
[----:B------:R-:W-:Y:S01]  /*6e70*/  SHF.L.U64.HI R14, R213, 0x1, R14 ;  /* 0x00000001d50e7819 */ /* 0x000fe2000001020e */
[----:B------:R-:W-:Y:S01]  /*6e80*/  IMAD.X R7, R115, 0x1, R4, P6 ;  /* 0x0000000173077824 */ /* 0x000fe200030e0604 */
[C---:B------:R-:W-:Y:S02]  /*6e90*/  LEA R10, P6, R211.reuse, R114, 0x1 ;  /* 0x00000072d30a7211 */ /* 0x040fe400078c08ff */
[----:B------:R-:W-:Y:S01]  /*6ea0*/  SHF.L.U64.HI R16, R211, 0x1, R16 ;  /* 0x00000001d3107819 */ /* 0x000fe20000010210 */
[----:B------:R-:W-:Y:S01]  /*6eb0*/  IMAD.X R9, R115, 0x1, R14, P5 ;  /* 0x0000000173097824 */ /* 0x000fe200028e060e */
[----:B------:R-:W-:-:S02]  /*6ec0*/  PRMT R28, RZ, 0x7610, R28 ;  /* 0x00007610ff1c7816 */ /* 0x000fc4000000001c */
[----:B------:R-:W-:Y:S01]  /*6ed0*/  PRMT R29, RZ, 0x7610, R29 ;  /* 0x00007610ff1d7816 */ /* 0x000fe2000000001d */
[----:B------:R-:W-:Y:S01]  /*6ee0*/  IMAD.X R11, R115, 0x1, R16, P6 ;  /* 0x00000001730b7824 */ /* 0x000fe200030e0610 */
[----:B------:R-:W-:Y:S02]  /*6ef0*/  PRMT R25, RZ, 0x7610, R25 ;  /* 0x00007610ff197816 */ /* 0x000fe40000000019 */
[----:B------:R-:W-:Y:S01]  /*6f00*/  SHF.R.S32.HI R4, RZ, 0x1f, R209 ;  /* 0x0000001fff047819 */ /* 0x000fe200000114d1 */
[----:B------:R-:W5:Y:S01]  /*6f10*/  @P3 LDG.E.U16 R28, desc[UR22][R8.64] ;  /* 0x00000016081c3981 */ /* 0x000f62000c1e1500 */
[----:B------:R-:W-:Y:S02]  /*6f20*/  SHF.R.S32.HI R16, RZ, 0x1f, R207 ;  /* 0x0000001fff107819 */ /* 0x000fe400000114cf */
[----:B------:R-:W-:Y:S01]  /*6f30*/  ISETP.GT.AND P3, PT, R111, 0x12, PT ;  /* 0x000000126f00780c */ /* 0x000fe20003f64270 */
[----:B------:R0:W5:Y:S01]  /*6f40*/  @P4 LDG.E.U16 R29, desc[UR22][R6.64] ;  /* 0x00000016061d4981 */ /* 0x000162000c1e1500 */
[----:B-1----:R-:W-:-:S02]  /*6f50*/  LEA R12, P6, R209, R114, 0x1 ;  /* 0x00000072d10c7211 */ /* 0x002fc400078c08ff */
[----:B------:R-:W-:Y:S01]  /*6f60*/  SHF.L.U64.HI R4, R209, 0x1, R4 ;  /* 0x00000001d1047819 */ /* 0x000fe20000010204 */
[----:B------:R1:W5:Y:S01]  /*6f70*/  @P2 LDG.E.U16 R25, desc[UR22][R10.64] ;  /* 0x000000160a192981 */ /* 0x000362000c1e1500 */
[C---:B------:R-:W-:Y:S02]  /*6f80*/  ISETP.GT.AND P4, PT, R111.reuse, 0x11, PT ;  /* 0x000000116f00780c */ /* 0x040fe40003f84270 */
[----:B------:R-:W-:Y:S02]  /*6f90*/  ISETP.GT.AND P2, PT, R111, 0x13, PT ;  /* 0x000000136f00780c */ /* 0x000fe40003f44270 */
[CC--:B------:R-:W-:Y:S02]  /*6fa0*/  LEA R14, P5, R207.reuse, R114.reuse, 0x1 ;  /* 0x00000072cf0e7211 */ /* 0x0c0fe400078a08ff */
[----:B0-----:R-:W-:Y:S02]  /*6fb0*/  SHF.R.S32.HI R6, RZ, 0x1f, R205 ;  /* 0x0000001fff067819 */ /* 0x001fe400000114cd */
[----:B------:R-:W-:Y:S01]  /*6fc0*/  SHF.L.U64.HI R16, R207, 0x1, R16 ;  /* 0x00000001cf107819 */ /* 0x000fe20000010210 */
[----:B------:R-:W-:Y:S01]  /*6fd0*/  IMAD.X R13, R115, 0x1, R4, P6 ;  /* 0x00000001730d7824 */ /* 0x000fe200030e0604 */
[----:B------:R-:W-:-:S02]  /*6fe0*/  LEA R8, P6, R205, R114, 0x1 ;  /* 0x00000072cd087211 */ /* 0x000fc400078c08ff */
[----:B------:R-:W-:Y:S01]  /*6ff0*/  SHF.L.U64.HI R6, R205, 0x1, R6 ;  /* 0x00000001cd067819 */ /* 0x000fe20000010206 */
[C---:B------:R-:W-:Y:S01]  /*7000*/  IMAD.X R15, R115.reuse, 0x1, R16, P5 ;  /* 0x00000001730f7824 */ /* 0x040fe200028e0610 */
[----:B------:R-:W-:Y:S02]  /*7010*/  PRMT R20, RZ, 0x7610, R20 ;  /* 0x00007610ff147816 */ /* 0x000fe40000000014 */
[----:B------:R-:W-:Y:S02]  /*7020*/  PRMT R24, RZ, 0x7610, R24 ;  /* 0x00007610ff187816 */ /* 0x000fe40000000018 */
[----:B------:R-:W-:Y:S01]  /*7030*/  SHF.R.S32.HI R4, RZ, 0x1f, R203 ;  /* 0x0000001fff047819 */ /* 0x000fe200000114cb */
[----:B------:R-:W-:Y:S01]  /*7040*/  IMAD.X R9, R115, 0x1, R6, P6 ;  /* 0x0000000173097824 */ /* 0x000fe200030e0606 */
[----:B------:R-:W-:Y:S01]  /*7050*/  PRMT R23, RZ, 0x7610, R23 ;  /* 0x00007610ff177816 */ /* 0x000fe20000000017 */
[----:B------:R0:W5:Y:S01]  /*7060*/  @P3 LDG.E.U16 R20, desc[UR22][R14.64] ;  /* 0x000000160e143981 */ /* 0x000162000c1e1500 */
[----:B-1----:R-:W-:-:S02]  /*7070*/  LEA R10, P6, R203, R114, 0x1 ;  /* 0x00000072cb0a7211 */ /* 0x002fc400078c08ff */
[----:B------:R-:W-:Y:S01]  /*7080*/  SHF.L.U64.HI R4, R203, 0x1, R4 ;  /* 0x00000001cb047819 */ /* 0x000fe20000010204 */
[----:B------:R1:W5:Y:S01]  /*7090*/  @P4 LDG.E.U16 R24, desc[UR22][R12.64] ;  /* 0x000000160c184981 */ /* 0x000362000c1e1500 */
[----:B------:R-:W-:Y:S02]  /*70a0*/  ISETP.GT.AND P4, PT, R111, 0x14, PT ;  /* 0x000000146f00780c */ /* 0x000fe40003f84270 */
[----:B------:R-:W-:Y:S01]  /*70b0*/  SHF.R.S32.HI R16, RZ, 0x1f, R201 ;  /* 0x0000001fff107819 */ /* 0x000fe200000114c9 */
[----:B------:R3:W5:Y:S01]  /*70c0*/  @P2 LDG.E.U16 R23, desc[UR22][R8.64] ;  /* 0x0000001608172981 */ /* 0x000762000c1e1500 */
[----:B0-----:R-:W-:Y:S01]  /*70d0*/  SHF.R.S32.HI R14, RZ, 0x1f, R199 ;  /* 0x0000001fff0e7819 */ /* 0x001fe200000114c7 */
[----:B------:R-:W-:Y:S01]  /*70e0*/  IMAD.X R11, R115, 0x1, R4, P6 ;  /* 0x00000001730b7824 */ /* 0x000fe200030e0604 */
[C---:B------:R-:W-:Y:S02]  /*70f0*/  ISETP.GT.AND P3, PT, R111.reuse, 0x15, PT ;  /* 0x000000156f00780c */ /* 0x040fe40003f64270 */
[----:B------:R-:W-:-:S02]  /*7100*/  ISETP.GT.AND P2, PT, R111, 0x16, PT ;  /* 0x000000166f00780c */ /* 0x000fc40003f44270 */
[CC--:B-1----:R-:W-:Y:S02]  /*7110*/  LEA R12, P6, R199.reuse, R114.reuse, 0x1 ;  /* 0x00000072c70c7211 */ /* 0x0c2fe400078c08ff */
[----:B------:R-:W-:Y:S02]  /*7120*/  SHF.L.U64.HI R14, R199, 0x1, R14 ;  /* 0x00000001c70e7819 */ /* 0x000fe4000001020e */
[C---:B------:R-:W-:Y:S02]  /*7130*/  LEA R6, P5, R201.reuse, R114, 0x1 ;  /* 0x00000072c9067211 */ /* 0x040fe400078a08ff */
[----:B------:R-:W-:Y:S01]  /*7140*/  SHF.L.U64.HI R16, R201, 0x1, R16 ;  /* 0x00000001c9107819 */ /* 0x000fe20000010210 */
[C---:B------:R-:W-:Y:S01]  /*7150*/  IMAD.X R13, R115.reuse, 0x1, R14, P6 ;  /* 0x00000001730d7824 */ /* 0x040fe200030e060e */
[----:B------:R-:W-:Y:S02]  /*7160*/  PRMT R18, RZ, 0x7610, R18 ;  /* 0x00007610ff127816 */ /* 0x000fe40000000012 */
[----:B------:R-:W-:Y:S01]  /*7170*/  PRMT R21, RZ, 0x7610, R21 ;  /* 0x00007610ff157816 */ /* 0x000fe20000000015 */
[----:B------:R-:W-:Y:S01]  /*7180*/  IMAD.X R7, R115, 0x1, R16, P5 ;  /* 0x0000000173077824 */ /* 0x000fe200028e0610 */
[----:B------:R-:W-:-:S02]  /*7190*/  PRMT R4, RZ, 0x7610, R4 ;  /* 0x00007610ff047816 */ /* 0x000fc40000000004 */
[----:B------:R-:W-:Y:S01]  /*71a0*/  SHF.R.S32.HI R14, RZ, 0x1f, R197 ;  /* 0x0000001fff0e7819 */ /* 0x000fe200000114c5 */
[----:B------:R0:W5:Y:S01]  /*71b0*/  @P4 LDG.E.U16 R18, desc[UR22][R10.64] ;  /* 0x000000160a124981 */ /* 0x000162000c1e1500 */
[C---:B---3--:R-:W-:Y:S02]  /*71c0*/  LEA R8, P6, R197.reuse, R114, 0x1 ;  /* 0x00000072c5087211 */ /* 0x048fe400078c08ff */
[----:B------:R-:W-:Y:S01]  /*71d0*/  SHF.L.U64.HI R14, R197, 0x1, R14 ;  /* 0x00000001c50e7819 */ /* 0x000fe2000001020e */
[----:B------:R1:W5:Y:S01]  /*71e0*/  @P3 LDG.E.U16 R21, desc[UR22][R6.64] ;  /* 0x0000001606153981 */ /* 0x000362000c1e1500 */
[C---:B------:R-:W-:Y:S02]  /*71f0*/  ISETP.GT.AND P4, PT, R111.reuse, 0x17, PT ;  /* 0x000000176f00780c */ /* 0x040fe40003f84270 */
[----:B------:R-:W-:Y:S01]  /*7200*/  SHF.R.S32.HI R16, RZ, 0x1f, R195 ;  /* 0x0000001fff107819 */ /* 0x000fe200000114c3 */
[----:B------:R3:W5:Y:S01]  /*7210*/  @P2 LDG.E.U16 R4, desc[UR22][R12.64] ;  /* 0x000000160c042981 */ /* 0x000762000c1e1500 */
[----:B------:R-:W-:-:S02]  /*7220*/  ISETP.GT.AND P3, PT, R111, 0x18, PT ;  /* 0x000000186f00780c */ /* 0x000fc40003f64270 */
[----:B------:R-:W-:Y:S02]  /*7230*/  SHF.R.S32.HI R22, RZ, 0x1f, R193 ;  /* 0x0000001fff167819 */ /* 0x000fe400000114c1 */
[----:B------:R-:W-:Y:S01]  /*7240*/  ISETP.GT.AND P2, PT, R111, 0x19, PT ;  /* 0x000000196f00780c */ /* 0x000fe20003f44270 */
[----:B------:R-:W-:Y:S01]  /*7250*/  IMAD.X R9, R115, 0x1, R14, P6 ;  /* 0x0000000173097824 */ /* 0x000fe200030e060e */
[CC--:B0-----:R-:W-:Y:S02]  /*7260*/  LEA R10, P5, R195.reuse, R114.reuse, 0x1 ;  /* 0x00000072c30a7211 */ /* 0x0c1fe400078a08ff */
[----:B-1----:R-:W-:Y:S02]  /*7270*/  SHF.L.U64.HI R6, R195, 0x1, R16 ;  /* 0x00000001c3067819 */ /* 0x002fe40000010210 */
[C---:B---3--:R-:W-:Y:S02]  /*7280*/  LEA R12, P6, R193.reuse, R114, 0x1 ;  /* 0x00000072c10c7211 */ /* 0x048fe400078c08ff */
[----:B------:R-:W-:-:S02]  /*7290*/  SHF.L.U64.HI R22, R193, 0x1, R22 ;  /* 0x00000001c1167819 */ /* 0x000fc40000010216 */
[----:B------:R-:W-:Y:S01]  /*72a0*/  PRMT R19, RZ, 0x7610, R19 ;  /* 0x00007610ff137816 */ /* 0x000fe20000000013 */
[C---:B------:R-:W-:Y:S01]  /*72b0*/  IMAD.X R11, R115.reuse, 0x1, R6, P5 ;  /* 0x00000001730b7824 */ /* 0x040fe200028e0606 */
[----:B------:R-:W-:Y:S01]  /*72c0*/  PRMT R16, RZ, 0x7610, R16 ;  /* 0x00007610ff107816 */ /* 0x000fe20000000010 */
[----:B------:R-:W-:Y:S01]  /*72d0*/  IMAD.X R13, R115, 0x1, R22, P6 ;  /* 0x00000001730d7824 */ /* 0x000fe200030e0616 */
[----:B------:R-:W-:Y:S02]  /*72e0*/  PRMT R17, RZ, 0x7610, R17 ;  /* 0x00007610ff117816 */ /* 0x000fe40000000011 */
[----:B------:R-:W-:Y:S01]  /*72f0*/  SHF.R.S32.HI R14, RZ, 0x1f, R191 ;  /* 0x0000001fff0e7819 */ /* 0x000fe200000114bf */
[----:B------:R0:W5:Y:S01]  /*7300*/  @P4 LDG.E.U16 R19, desc[UR22][R8.64] ;  /* 0x0000001608134981 */ /* 0x000162000c1e1500 */
[C---:B------:R-:W-:Y:S02]  /*7310*/  LEA R6, P6, R191.reuse, R114, 0x1 ;  /* 0x00000072bf067211 */ /* 0x040fe400078c08ff */
[----:B------:R-:W-:Y:S01]  /*7320*/  SHF.R.S32.HI R22, RZ, 0x1f, R189 ;  /* 0x0000001fff167819 */ /* 0x000fe200000114bd */
[----:B------:R1:W5:Y:S01]  /*7330*/  @P3 LDG.E.U16 R16, desc[UR22][R10.64] ;  /* 0x000000160a103981 */ /* 0x000362000c1e1500 */
[----:B------:R-:W-:-:S02]  /*7340*/  SHF.L.U64.HI R14, R191, 0x1, R14 ;  /* 0x00000001bf0e7819 */ /* 0x000fc4000001020e */
[C---:B------:R-:W-:Y:S01]  /*7350*/  ISETP.GT.AND P4, PT, R111.reuse, 0x1a, PT ;  /* 0x0000001a6f00780c */ /* 0x040fe20003f84270 */
[----:B------:R3:W5:Y:S01]  /*7360*/  @P2 LDG.E.U16 R17, desc[UR22][R12.64] ;  /* 0x000000160c112981 */ /* 0x000762000c1e1500 */
[C---:B------:R-:W-:Y:S02]  /*7370*/  ISETP.GT.AND P3, PT, R111.reuse, 0x1b, PT ;  /* 0x0000001b6f00780c */ /* 0x040fe40003f64270 */
[----:B------:R-:W-:Y:S02]  /*7380*/  SHF.R.S32.HI R26, RZ, 0x1f, R187 ;  /* 0x0000001fff1a7819 */ /* 0x000fe400000114bb */
[----:B------:R-:W-:Y:S01]  /*7390*/  ISETP.GT.AND P2, PT, R111, 0x1c, PT ;  /* 0x0000001c6f00780c */ /* 0x000fe20003f44270 */
[----:B------:R-:W-:Y:S01]  /*73a0*/  IMAD.X R7, R115, 0x1, R14, P6 ;  /* 0x0000000173077824 */ /* 0x000fe200030e060e */
[C---:B0-----:R-:W-:Y:S02]  /*73b0*/  LEA R8, P5, R189.reuse, R114, 0x1 ;  /* 0x00000072bd087211 */ /* 0x041fe400078a08ff */
[----:B------:R-:W-:-:S02]  /*73c0*/  SHF.L.U64.HI R22, R189, 0x1, R22 ;  /* 0x00000001bd167819 */ /* 0x000fc40000010216 */
[CC--:B-1----:R-:W-:Y:S02]  /*73d0*/  LEA R10, P6, R187.reuse, R114.reuse, 0x1 ;  /* 0x00000072bb0a7211 */ /* 0x0c2fe400078c08ff */
[----:B---3--:R-:W-:Y:S01]  /*73e0*/  SHF.L.U64.HI R12, R187, 0x1, R26 ;  /* 0x00000001bb0c7819 */ /* 0x008fe2000001021a */
[C---:B------:R-:W-:Y:S01]  /*73f0*/  IMAD.X R9, R115.reuse, 0x1, R22, P5 ;  /* 0x0000000173097824 */ /* 0x040fe200028e0616 */
[----:B------:R-:W-:Y:S02]  /*7400*/  PRMT R27, RZ, 0x7610, R27 ;  /* 0x00007610ff1b7816 */ /* 0x000fe4000000001b */
[----:B------:R-:W-:Y:S01]  /*7410*/  PRMT R26, RZ, 0x7610, R26 ;  /* 0x00007610ff1a7816 */ /* 0x000fe2000000001a */
[----:B------:R-:W-:Y:S01]  /*7420*/  IMAD.X R11, R115, 0x1, R12, P6 ;  /* 0x00000001730b7824 */ /* 0x000fe200030e060c */
[----:B------:R-:W-:Y:S02]  /*7430*/  PRMT R22, RZ, 0x7610, R22 ;  /* 0x00007610ff167816 */ /* 0x000fe40000000016 */
[----:B------:R-:W-:Y:S01]  /*7440*/  SHF.R.S32.HI R14, RZ, 0x1f, R185 ;  /* 0x0000001fff0e7819 */ /* 0x000fe200000114b9 */
[----:B------:R0:W5:Y:S01]  /*7450*/  @P4 LDG.E.U16 R27, desc[UR22][R6.64] ;  /* 0x00000016061b4981 */ /* 0x000162000c1e1500 */
[----:B------:R-:W-:-:S02]  /*7460*/  LEA R12, P6, R185, R114, 0x1 ;  /* 0x00000072b90c7211 */ /* 0x000fc400078c08ff */
[----:B------:R-:W-:Y:S01]  /*7470*/  SHF.L.U64.HI R14, R185, 0x1, R14 ;  /* 0x00000001b90e7819 */ /* 0x000fe2000001020e */
[----:B------:R1:W5:Y:S01]  /*7480*/  @P3 LDG.E.U16 R26, desc[UR22][R8.64] ;  /* 0x00000016081a3981 */ /* 0x000362000c1e1500 */
[C---:B------:R-:W-:Y:S02]  /*7490*/  ISETP.GT.AND P4, PT, R111.reuse, 0x1d, PT ;  /* 0x0000001d6f00780c */ /* 0x040fe40003f84270 */
[----:B------:R-:W-:Y:S01]  /*74a0*/  SHF.R.S32.HI R126, RZ, 0x1f, R183 ;  /* 0x0000001fff7e7819 */ /* 0x000fe200000114b7 */
[----:B------:R3:W5:Y:S01]  /*74b0*/  @P2 LDG.E.U16 R22, desc[UR22][R10.64] ;  /* 0x000000160a162981 */ /* 0x000762000c1e1500 */
[C---:B------:R-:W-:Y:S02]  /*74c0*/  ISETP.GT.AND P3, PT, R111.reuse, 0x1e, PT ;  /* 0x0000001e6f00780c */ /* 0x040fe40003f64270 */
[----:B------:R-:W-:Y:S02]  /*74d0*/  SHF.R.S32.HI R128, RZ, 0x1f, R181 ;  /* 0x0000001fff807819 */ /* 0x000fe400000114b5 */
[----:B------:R-:W-:Y:S01]  /*74e0*/  ISETP.GT.AND P2, PT, R111, 0x1f, PT ;  /* 0x0000001f6f00780c */ /* 0x000fe20003f44270 */
[----:B------:R-:W-:Y:S01]  /*74f0*/  IMAD.X R13, R115, 0x1, R14, P6 ;  /* 0x00000001730d7824 */ /* 0x000fe200030e060e */
[----:B0-----:R-:W-:-:S02]  /*7500*/  LEA R6, P5, R183, R114, 0x1 ;  /* 0x00000072b7067211 */ /* 0x001fc400078a08ff */
        /* <DEDUP_REMOVED lines=9> */
[----:B------:R0:W5:Y:S01]  /*75a0*/  @P4 LDG.E.U16 R223, desc[UR22][R12.64] ;  /* 0x000000160cdf4981 */ /* 0x000162000c1e1500 */
[C---:B------:R-:W-:Y:S02]  /*75b0*/  LEA R10, P6, R179.reuse, R114, 0x1 ;  /* 0x00000072b30a7211 */ /* 0x040fe400078c08ff */
[----:B------:R-:W-:Y:S01]  /*75c0*/  SHF.R.S32.HI R128, RZ, 0x1f, R177 ;  /* 0x0000001fff807819 */ /* 0x000fe200000114b1 */
[----:B------:R1:W5:Y:S01]  /*75d0*/  @P3 LDG.E.U16 R126, desc[UR22][R6.64] ;  /* 0x00000016067e3981 */ /* 0x000362000c1e1500 */
[----:B------:R-:W-:Y:S02]  /*75e0*/  SHF.L.U64.HI R14, R179, 0x1, R14 ;  /* 0x00000001b30e7819 */ /* 0x000fe4000001020e */
[C---:B------:R-:W-:Y:S01]  /*75f0*/  ISETP.GT.AND P4, PT, R111.reuse, 0x20, PT ;  /* 0x000000206f00780c */ /* 0x040fe20003f84270 */
[----:B------:R3:W5:Y:S01]  /*7600*/  @P2 LDG.E.U16 R221, desc[UR22][R8.64] ;  /* 0x0000001608dd2981 */ /* 0x000762000c1e1500 */
[----:B------:R-:W-:-:S02]  /*7610*/  ISETP.GT.AND P3, PT, R111, 0x21, PT ;  /* 0x000000216f00780c */ /* 0x000fc40003f64270 */
[----:B------:R-:W-:Y:S02]  /*7620*/  SHF.R.S32.HI R130, RZ, 0x1f, R175 ;  /* 0x0000001fff827819 */ /* 0x000fe400000114af */
[----:B------:R-:W-:Y:S01]  /*7630*/  ISETP.GT.AND P2, PT, R111, 0x22, PT ;  /* 0x000000226f00780c */ /* 0x000fe20003f44270 */
[----:B------:R-:W-:Y:S01]  /*7640*/  IMAD.X R11, R115, 0x1, R14, P6 ;  /* 0x00000001730b7824 */ /* 0x000fe200030e060e */
[CC--:B0-----:R-:W-:Y:S02]  /*7650*/  LEA R12, P5, R177.reuse, R114.reuse, 0x1 ;  /* 0x00000072b10c7211 */ /* 0x0c1fe400078a08ff */
[----:B------:R-:W-:Y:S02]  /*7660*/  SHF.L.U64.HI R128, R177, 0x1, R128 ;  /* 0x00000001b1807819 */ /* 0x000fe40000010280 */
[C---:B-1----:R-:W-:Y:S02]  /*7670*/  LEA R6, P6, R175.reuse, R114, 0x1 ;  /* 0x00000072af067211 */ /* 0x042fe400078c08ff */
[----:B---3--:R-:W-:Y:S01]  /*7680*/  SHF.L.U64.HI R8, R175, 0x1, R130 ;  /* 0x00000001af087819 */ /* 0x008fe20000010282 */
[----:B------:R-:W-:Y:S01]  /*7690*/  IMAD.X R13, R115, 0x1, R128, P5 ;  /* 0x00000001730d7824 */ /* 0x000fe200028e0680 */
[----:B------:R-:W-:-:S02]  /*76a0*/  PRMT R225, RZ, 0x7610, R225 ;  /* 0x00007610ffe17816 */ /* 0x000fc400000000e1 */
[----:B------:R-:W-:Y:S01]  /*76b0*/  PRMT R130, RZ, 0x7610, R130 ;  /* 0x00007610ff827816 */ /* 0x000fe20000000082 */
[----:B------:R-:W-:Y:S01]  /*76c0*/  IMAD.X R7, R115, 0x1, R8, P6 ;  /* 0x0000000173077824 */ /* 0x000fe200030e0608 */
[----:B------:R-:W-:Y:S02]  /*76d0*/  PRMT R128, RZ, 0x7610, R128 ;  /* 0x00007610ff807816 */ /* 0x000fe40000000080 */
[----:B------:R-:W-:Y:S01]  /*76e0*/  SHF.R.S32.HI R14, RZ, 0x1f, R173 ;  /* 0x0000001fff0e7819 */ /* 0x000fe200000114ad */
[----:B------:R-:W5:Y:S01]  /*76f0*/  @P4 LDG.E.U16 R225, desc[UR22][R10.64] ;  /* 0x000000160ae14981 */ /* 0x000f62000c1e1500 */
[C---:B------:R-:W-:Y:S02]  /*7700*/  LEA R8, P6, R173.reuse, R114, 0x1 ;  /* 0x00000072ad087211 */ /* 0x040fe400078c08ff */
[----:B------:R-:W-:Y:S01]  /*7710*/  SHF.R.S32.HI R132, RZ, 0x1f, R171 ;  /* 0x0000001fff847819 */ /* 0x000fe200000114ab */
[----:B------:R0:W5:Y:S01]  /*7720*/  @P3 LDG.E.U16 R130, desc[UR22][R12.64] ;  /* 0x000000160c823981 */ /* 0x000162000c1e1500 */
[----:B------:R-:W-:-:S02]  /*7730*/  SHF.L.U64.HI R14, R173, 0x1, R14 ;  /* 0x00000001ad0e7819 */ /* 0x000fc4000001020e */
[C---:B------:R-:W-:Y:S01]  /*7740*/  ISETP.GT.AND P4, PT, R111.reuse, 0x23, PT ;  /* 0x000000236f00780c */ /* 0x040fe20003f84270 */
[----:B------:R1:W5:Y:S01]  /*7750*/  @P2 LDG.E.U16 R128, desc[UR22][R6.64] ;  /* 0x0000001606802981 */ /* 0x000362000c1e1500 */
[C---:B------:R-:W-:Y:S02]  /*7760*/  ISETP.GT.AND P3, PT, R111.reuse, 0x24, PT ;  /* 0x000000246f00780c */ /* 0x040fe40003f64270 */
[----:B------:R-:W-:Y:S02]  /*7770*/  ISETP.GT.AND P2, PT, R111, 0x25, PT ;  /* 0x000000256f00780c */ /* 0x000fe40003f44270 */
[----:B0-----:R-:W-:Y:S01]  /*7780*/  SHF.R.S32.HI R12, RZ, 0x1f, R169 ;  /* 0x0000001fff0c7819 */ /* 0x001fe200000114a9 */
[----:B------:R-:W-:Y:S01]  /*7790*/  IMAD.X R9, R115, 0x1, R14, P6 ;  /* 0x0000000173097824 */ /* 0x000fe200030e060e */
[C---:B------:R-:W-:Y:S02]  /*77a0*/  LEA R10, P5, R171.reuse, R114, 0x1 ;  /* 0x00000072ab0a7211 */ /* 0x040fe400078a08ff */
[----:B------:R-:W-:-:S02]  /*77b0*/  SHF.L.U64.HI R132, R171, 0x1, R132 ;  /* 0x00000001ab847819 */ /* 0x000fc40000010284 */
[CC--:B-1----:R-:W-:Y:S02]  /*77c0*/  LEA R6, P6, R169.reuse, R114.reuse, 0x1 ;  /* 0x00000072a9067211 */ /* 0x0c2fe400078c08ff */
[----:B------:R-:W-:Y:S01]  /*77d0*/  SHF.L.U64.HI R12, R169, 0x1, R12 ;  /* 0x00000001a90c7819 */ /* 0x000fe2000001020c */
[C---:B------:R-:W-:Y:S01]  /*77e0*/  IMAD.X R11, R115.reuse, 0x1, R132, P5 ;  /* 0x00000001730b7824 */ /* 0x040fe200028e0684 */
[----:B------:R-:W-:Y:S02]  /*77f0*/  PRMT R229, RZ, 0x7610, R229 ;  /* 0x00007610ffe57816 */ /* 0x000fe400000000e5 */
[----:B------:R-:W-:Y:S01]  /*7800*/  PRMT R227, RZ, 0x7610, R227 ;  /* 0x00007610ffe37816 */ /* 0x000fe200000000e3 */
[----:B------:R-:W-:Y:S01]  /*7810*/  IMAD.X R7, R115, 0x1, R12, P6 ;  /* 0x0000000173077824 */ /* 0x000fe200030e060c */
[----:B------:R-:W-:Y:S02]  /*7820*/  PRMT R132, RZ, 0x7610, R132 ;  /* 0x00007610ff847816 */ /* 0x000fe40000000084 */
[----:B------:R-:W-:Y:S01]  /*7830*/  SHF.R.S32.HI R14, RZ, 0x1f, R167 ;  /* 0x0000001fff0e7819 */ /* 0x000fe200000114a7 */
[----:B------:R-:W5:Y:S01]  /*7840*/  @P4 LDG.E.U16 R229, desc[UR22][R8.64] ;  /* 0x0000001608e54981 */ /* 0x000f62000c1e1500 */
[----:B------:R-:W-:-:S02]  /*7850*/  LEA R12, P6, R167, R114, 0x1 ;  /* 0x00000072a70c7211 */ /* 0x000fc400078c08ff */
[----:B------:R-:W-:Y:S01]  /*7860*/  SHF.R.S32.HI R134, RZ, 0x1f, R165 ;  /* 0x0000001fff867819 */ /* 0x000fe200000114a5 */
[----:B------:R0:W5:Y:S01]  /*7870*/  @P3 LDG.E.U16 R227, desc[UR22][R10.64] ;  /* 0x000000160ae33981 */ /* 0x000162000c1e1500 */
[----:B------:R-:W-:Y:S02]  /*7880*/  SHF.L.U64.HI R14, R167, 0x1, R14 ;  /* 0x00000001a70e7819 */ /* 0x000fe4000001020e */
[C---:B------:R-:W-:Y:S01]  /*7890*/  ISETP.GT.AND P4, PT, R111.reuse, 0x26, PT ;  /* 0x000000266f00780c */ /* 0x040fe20003f84270 */
[----:B------:R1:W5:Y:S01]  /*78a0*/  @P2 LDG.E.U16 R132, desc[UR22][R6.64] ;  /* 0x0000001606842981 */ /* 0x000362000c1e1500 */
[C---:B------:R-:W-:Y:S02]  /*78b0*/  ISETP.GT.AND P3, PT, R111.reuse, 0x27, PT ;  /* 0x000000276f00780c */ /* 0x040fe40003f64270 */
[----:B------:R-:W-:Y:S02]  /*78c0*/  ISETP.GT.AND P2, PT, R111, 0x28, PT ;  /* 0x000000286f00780c */ /* 0x000fe40003f44270 */
[----:B0-----:R-:W-:Y:S01]  /*78d0*/  SHF.R.S32.HI R10, RZ, 0x1f, R163 ;  /* 0x0000001fff0a7819 */ /* 0x001fe200000114a3 */
[----:B------:R-:W-:Y:S01]  /*78e0*/  IMAD.X R13, R115, 0x1, R14, P6 ;  /* 0x00000001730d7824 */ /* 0x000fe200030e060e */
[----:B------:R-:W-:-:S02]  /*78f0*/  LEA R8, P5, R165, R114, 0x1 ;  /* 0x00000072a5087211 */ /* 0x000fc400078a08ff */
[----:B------:R-:W-:Y:S02]  /*7900*/  SHF.L.U64.HI R134, R165, 0x1, R134 ;  /* 0x00000001a5867819 */ /* 0x000fe40000010286 */
[C---:B-1----:R-:W-:Y:S02]  /*7910*/  LEA R6, P6, R163.reuse, R114, 0x1 ;  /* 0x00000072a3067211 */ /* 0x042fe400078c08ff */
        /* <DEDUP_REMOVED lines=8> */
[CC--:B------:R-:W-:Y:S02]  /*79a0*/  LEA R10, P6, R161.reuse, R114.reuse, 0x1 ;  /* 0x00000072a10a7211 */ /* 0x0c0fe400078c08ff */
[----:B------:R-:W-:Y:S01]  /*79b0*/  SHF.R.S32.HI R138, RZ, 0x1f, R159 ;  /* 0x0000001fff8a7819 */ /* 0x000fe2000001149f */
[----:B------:R1:W5:Y:S01]  /*79c0*/  @P3 LDG.E.U16 R136, desc[UR22][R8.64] ;  /* 0x0000001608883981 */ /* 0x000362000c1e1500 */
[----:B------:R-:W-:Y:S02]  /*79d0*/  SHF.L.U64.HI R14, R161, 0x1, R14 ;  /* 0x00000001a10e7819 */ /* 0x000fe4000001020e */
[C---:B------:R-:W-:Y:S01]  /*79e0*/  ISETP.GT.AND P4, PT, R111.reuse, 0x29, PT ;  /* 0x000000296f00780c */ /* 0x040fe20003f84270 */
[----:B------:R3:W5:Y:S01]  /*79f0*/  @P2 LDG.E.U16 R134, desc[UR22][R6.64] ;  /* 0x0000001606862981 */ /* 0x000762000c1e1500 */
[----:B------:R-:W-:Y:S01]  /*7a00*/  ISETP.GT.AND P2, PT, R111, 0x2b, PT ;  /* 0x0000002b6f00780c */ /* 0x000fe20003f44270 */
[----:B------:R-:W-:Y:S01]  /*7a10*/  IMAD.X R11, R115, 0x1, R14, P6 ;  /* 0x00000001730b7824 */ /* 0x000fe200030e060e */
[----:B0-----:R-:W-:-:S02]  /*7a20*/  LEA R12, P5, R159, R114, 0x1 ;  /* 0x000000729f0c7211 */ /* 0x001fc400078a08ff */
[----:B-1----:R-:W-:Y:S02]  /*7a30*/  SHF.R.S32.HI R8, RZ, 0x1f, R157 ;  /* 0x0000001fff087819 */ /* 0x002fe4000001149d */
[----:B------:R-:W-:Y:S02]  /*7a40*/  SHF.L.U64.HI R138, R159, 0x1, R138 ;  /* 0x000000019f8a7819 */ /* 0x000fe4000001028a */
[----:B------:R-:W-:Y:S02]  /*7a50*/  ISETP.GT.AND P3, PT, R111, 0x2a, PT ;  /* 0x0000002a6f00780c */ /* 0x000fe40003f64270 */
[C---:B---3--:R-:W-:Y:S02]  /*7a60*/  LEA R6, P6, R157.reuse, R114, 0x1 ;  /* 0x000000729d067211 */ /* 0x048fe400078c08ff */
[----:B------:R-:W-:Y:S01]  /*7a70*/  SHF.L.U64.HI R8, R157, 0x1, R8 ;  /* 0x000000019d087819 */ /* 0x000fe20000010208 */
[----:B------:R-:W-:Y:S01]  /*7a80*/  IMAD.X R13, R115, 0x1, R138, P5 ;  /* 0x00000001730d7824 */ /* 0x000fe200028e068a */
[----:B------:R-:W-:-:S02]  /*7a90*/  PRMT R235, RZ, 0x7610, R235 ;  /* 0x00007610ffeb7816 */ /* 0x000fc400000000eb */
[----:B------:R-:W-:Y:S01]  /*7aa0*/  PRMT R138, RZ, 0x7610, R138 ;  /* 0x00007610ff8a7816 */ /* 0x000fe2000000008a */
[----:B------:R-:W-:Y:S01]  /*7ab0*/  IMAD.X R7, R115, 0x1, R8, P6 ;  /* 0x0000000173077824 */ /* 0x000fe200030e0608 */
[----:B------:R-:W-:Y:S02]  /*7ac0*/  SHF.R.S32.HI R14, RZ, 0x1f, R155 ;  /* 0x0000001fff0e7819 */ /* 0x000fe4000001149b */
[----:B------:R-:W-:Y:S01]  /*7ad0*/  SHF.R.S32.HI R140, RZ, 0x1f, R153 ;  /* 0x0000001fff8c7819 */ /* 0x000fe20000011499 */
[----:B------:R0:W5:Y:S01]  /*7ae0*/  @P4 LDG.E.U16 R235, desc[UR22][R10.64] ;  /* 0x000000160aeb4981 */ /* 0x000162000c1e1500 */
[----:B------:R-:W-:Y:S02]  /*7af0*/  PRMT R233, RZ, 0x7610, R233 ;  /* 0x00007610ffe97816 */ /* 0x000fe400000000e9 */
[C---:B------:R-:W-:Y:S01]  /*7b00*/  LEA R8, P6, R155.reuse, R114, 0x1 ;  /* 0x000000729b087211 */ /* 0x040fe200078c08ff */
[----:B------:R1:W5:Y:S01]  /*7b10*/  @P2 LDG.E.U16 R138, desc[UR22][R6.64] ;  /* 0x00000016068a2981 */ /* 0x000362000c1e1500 */
[----:B------:R-:W-:-:S02]  /*7b20*/  SHF.L.U64.HI R14, R155, 0x1, R14 ;  /* 0x000000019b0e7819 */ /* 0x000fc4000001020e */
[----:B------:R-:W-:Y:S01]  /*7b30*/  SHF.L.U64.HI R140, R153, 0x1, R140 ;  /* 0x00000001998c7819 */ /* 0x000fe2000001028c */
[----:B------:R3:W5:Y:S01]  /*7b40*/  @P3 LDG.E.U16 R233, desc[UR22][R12.64] ;  /* 0x000000160ce93981 */ /* 0x000762000c1e1500 */
[----:B------:R-:W-:Y:S02]  /*7b50*/  ISETP.GT.AND P4, PT, R111, 0x2c, PT ;  /* 0x0000002c6f00780c */ /* 0x000fe40003f84270 */
[-C--:B0-----:R-:W-:Y:S02]  /*7b60*/  LEA R10, P5, R153, R114.reuse, 0x1 ;  /* 0x00000072990a7211 */ /* 0x081fe400078a08ff */
[----:B------:R-:W-:Y:S02]  /*7b70*/  SHF.R.S32.HI R142, RZ, 0x1f, R151 ;  /* 0x0000001fff8e7819 */ /* 0x000fe40000011497 */
[----:B------:R-:W-:Y:S01]  /*7b80*/  ISETP.GT.AND P2, PT, R111, 0x2e, PT ;  /* 0x0000002e6f00780c */ /* 0x000fe20003f44270 */
[----:B------:R-:W-:Y:S01]  /*7b90*/  IMAD.X R9, R115, 0x1, R14, P6 ;  /* 0x0000000173097824 */ /* 0x000fe200030e060e */
[----:B-1----:R-:W-:Y:S01]  /*7ba0*/  SHF.L.U64.HI R6, R151, 0x1, R142 ;  /* 0x0000000197067819 */ /* 0x002fe2000001028e */
[----:B------:R-:W-:Y:S01]  /*7bb0*/  IMAD.X R11, R115, 0x1, R140, P5 ;  /* 0x00000001730b7824 */ /* 0x000fe200028e068c */
[----:B---3--:R-:W-:-:S02]  /*7bc0*/  LEA R12, P6, R151, R114, 0x1 ;  /* 0x00000072970c7211 */ /* 0x008fc400078c08ff */
[C---:B------:R-:W-:Y:S02]  /*7bd0*/  ISETP.GT.AND P3, PT, R111.reuse, 0x2d, PT ;  /* 0x0000002d6f00780c */ /* 0x040fe40003f64270 */
[----:B------:R-:W-:Y:S02]  /*7be0*/  ISETP.GT.AND P5, PT, R111, RZ, PT ;  /* 0x000000ff6f00720c */ /* 0x000fe40003fa4270 */
[----:B------:R-:W-:Y:S01]  /*7bf0*/  PRMT R237, RZ, 0x7610, R237 ;  /* 0x00007610ffed7816 */ /* 0x000fe200000000ed */
[----:B------:R-:W-:Y:S01]  /*7c00*/  IMAD.X R13, R115, 0x1, R6, P6 ;  /* 0x00000001730d7824 */ /* 0x000fe200030e0606 */
[----:B------:R-:W-:Y:S02]  /*7c10*/  PRMT R142, RZ, 0x7610, R142 ;  /* 0x00007610ff8e7816 */ /* 0x000fe4000000008e */
[----:B------:R-:W-:Y:S02]  /*7c20*/  SHF.R.S32.HI R14, RZ, 0x1f, R149 ;  /* 0x0000001fff0e7819 */ /* 0x000fe40000011495 */
[----:B------:R-:W-:Y:S01]  /*7c30*/  PRMT R144, RZ, 0x7610, R144 ;  /* 0x00007610ff907816 */ /* 0x000fe20000000090 */
[----:B------:R-:W5:Y:S01]  /*7c40*/  @P4 LDG.E.U16 R237, desc[UR22][R8.64] ;  /* 0x0000001608ed4981 */ /* 0x000f62000c1e1500 */
[----:B------:R-:W-:-:S02]  /*7c50*/  PRMT R140, RZ, 0x7610, R140 ;  /* 0x00007610ff8c7816 */ /* 0x000fc4000000008c */
[----:B------:R-:W-:Y:S01]  /*7c60*/  ISETP.GT.AND P4, PT, R111, 0x2f, PT ;  /* 0x0000002f6f00780c */ /* 0x000fe20003f84270 */
[----:B------:R0:W5:Y:S01]  /*7c70*/  @P2 LDG.E.U16 R142, desc[UR22][R12.64] ;  /* 0x000000160c8e2981 */ /* 0x000162000c1e1500 */
[C---:B------:R-:W-:Y:S02]  /*7c80*/  LEA R6, P6, R149.reuse, R114, 0x1 ;  /* 0x0000007295067211 */ /* 0x040fe400078c08ff */
[----:B------:R-:W-:Y:S01]  /*7c90*/  SHF.L.U64.HI R14, R149, 0x1, R14 ;  /* 0x00000001950e7819 */ /* 0x000fe2000001020e */
[----:B------:R1:W5:Y:S01]  /*7ca0*/  @P3 LDG.E.U16 R144, desc[UR22][R10.64] ;  /* 0x000000160a903981 */ /* 0x000362000c1e1500 */
[----:B------:R-:W-:-:S03]  /*7cb0*/  SHF.R.S32.HI R146, RZ, 0x1f, R147 ;  /* 0x0000001fff927819 */ /* 0x000fc60000011493 */
[----:B------:R-:W5:Y:S01]  /*7cc0*/  @P5 LDG.E.U16 R140, desc[UR22][R114.64] ;  /* 0x00000016728c5981 */ /* 0x000f62000c1e1500 */
[----:B0-----:R-:W-:Y:S01]  /*7cd0*/  SHF.R.S32.HI R12, RZ, 0x1f, R145 ;  /* 0x0000001fff0c7819 */ /* 0x001fe20000011491 */
[----:B------:R-:W-:Y:S01]  /*7ce0*/  IMAD.X R7, R115, 0x1, R14, P6 ;  /* 0x0000000173077824 */ /* 0x000fe200030e060e */
[----:B------:R-:W-:Y:S02]  /*7cf0*/  ISETP.GT.AND P3, PT, R111, 0x30, PT ;  /* 0x000000306f00780c */ /* 0x000fe40003f64270 */
[CC--:B-1----:R-:W-:Y:S02]  /*7d00*/  LEA R10, P5, R145.reuse, R114.reuse, 0x1 ;  /* 0x00000072910a7211 */ /* 0x0c2fe400078a08ff */
[----:B------:R-:W-:Y:S02]  /*7d10*/  SHF.L.U64.HI R12, R145, 0x1, R12 ;  /* 0x00000001910c7819 */ /* 0x000fe4000001020c */
[----:B------:R-:W-:Y:S02]  /*7d20*/  PRMT R241, RZ, 0x7610, R241 ;  /* 0x00007610fff17816 */ /* 0x000fe400000000f1 */
[----:B------:R-:W-:Y:S01]  /*7d30*/  SHF.R.S32.HI R14, RZ, 0x1f, R143 ;  /* 0x0000001fff0e7819 */ /* 0x000fe2000001148f */
[----:B------:R-:W-:Y:S01]  /*7d40*/  IMAD.X R11, R115, 0x1, R12, P5 ;  /* 0x00000001730b7824 */ /* 0x000fe200028e060c */
[----:B------:R-:W-:-:S02]  /*7d50*/  LEA R8, P6, R147, R114, 0x1 ;  /* 0x0000007293087211 */ /* 0x000fc400078c08ff */
[----:B------:R-:W-:Y:S01]  /*7d60*/  SHF.L.U64.HI R146, R147, 0x1, R146 ;  /* 0x0000000193927819 */ /* 0x000fe20000010292 */
[----:B------:R0:W5:Y:S01]  /*7d70*/  @P4 LDG.E.U16 R241, desc[UR22][R6.64] ;  /* 0x0000001606f14981 */ /* 0x000162000c1e1500 */
[----:B------:R-:W-:Y:S02]  /*7d80*/  SHF.R.S32.HI R150, RZ, 0x1f, R141 ;  /* 0x0000001fff967819 */ /* 0x000fe4000001148d */
[C---:B------:R-:W-:Y:S02]  /*7d90*/  LEA R12, P5, R143.reuse, R114, 0x1 ;  /* 0x000000728f0c7211 */ /* 0x040fe400078a08ff */
[----:B------:R-:W-:Y:S01]  /*7da0*/  SHF.L.U64.HI R148, R143, 0x1, R14 ;  /* 0x000000018f947819 */ /* 0x000fe2000001020e */
[----:B------:R-:W-:Y:S01]  /*7db0*/  IMAD.X R9, R115, 0x1, R146, P6 ;  /* 0x0000000173097824 */ /* 0x000fe200030e0692 */
[----:B------:R-:W-:Y:S02]  /*7dc0*/  ISETP.GT.AND P2, PT, R111, 0x31, PT ;  /* 0x000000316f00780c */ /* 0x000fe40003f44270 */
[----:B------:R-:W-:-:S02]  /*7dd0*/  PRMT R239, RZ, 0x7610, R239 ;  /* 0x00007610ffef7816 */ /* 0x000fc400000000ef */
[CC--:B------:R-:W-:Y:S02]  /*7de0*/  LEA R14, P4, R141.reuse, R114.reuse, 0x1 ;  /* 0x000000728d0e7211 */ /* 0x0c0fe400078808ff */
[----:B------:R-:W-:Y:S01]  /*7df0*/  SHF.L.U64.HI R150, R141, 0x1, R150 ;  /* 0x000000018d967819 */ /* 0x000fe20000010296 */
[----:B------:R-:W-:Y:S01]  /*7e00*/  IMAD.X R13, R115, 0x1, R148, P5 ;  /* 0x00000001730d7824 */ /* 0x000fe200028e0694 */
[----:B0-----:R-:W-:Y:S01]  /*7e10*/  SHF.R.S32.HI R6, RZ, 0x1f, R139 ;  /* 0x0000001fff067819 */ /* 0x001fe2000001148b */
[----:B------:R0:W5:Y:S01]  /*7e20*/  @P3 LDG.E.U16 R239, desc[UR22][R8.64] ;  /* 0x0000001608ef3981 */ /* 0x000162000c1e1500 */
[----:B------:R-:W-:Y:S01]  /*7e30*/  ISETP.GT.AND P5, PT, R111, 0x34, PT ;  /* 0x000000346f00780c */ /* 0x000fe20003fa4270 */
[----:B------:R-:W-:Y:S01]  /*7e40*/  IMAD.X R15, R115, 0x1, R150, P4 ;  /* 0x00000001730f7824 */ /* 0x000fe200020e0696 */
[----:B------:R-:W-:Y:S02]  /*7e50*/  PRMT R146, RZ, 0x7610, R146 ;  /* 0x00007610ff927816 */ /* 0x000fe40000000092 */
[----:B------:R-:W-:-:S02]  /*7e60*/  LEA RZ, P4, R139, R114, 0x1 ;  /* 0x000000728bff7211 */ /* 0x000fc400078808ff */
[C---:B0-----:R-:W-:Y:S01]  /*7e70*/  SHF.L.U64.HI R8, R139.reuse, 0x1, R6 ;  /* 0x000000018b087819 */ /* 0x041fe20000010206 */
[----:B------:R-:W-:Y:S01]  /*7e80*/  IMAD R6, R139, 0x2, R114 ;  /* 0x000000028b067824 */ /* 0x000fe200078e0272 */
[----:B------:R-:W-:Y:S01]  /*7e90*/  PRMT R148, RZ, 0x7610, R148 ;  /* 0x00007610ff947816 */ /* 0x000fe20000000094 */
[----:B------:R0:W5:Y:S02]  /*7ea0*/  @P2 LDG.E.U16 R146, desc[UR22][R10.64] ;  /* 0x000000160a922981 */ /* 0x000164000c1e1500 */
[----:B------:R-:W-:Y:S01]  /*7eb0*/  IMAD.X R7, R115, 0x1, R8, P4 ;  /* 0x0000000173077824 */ /* 0x000fe200020e0608 */
[C---:B------:R-:W-:Y:S02]  /*7ec0*/  ISETP.GT.AND P3, PT, R111.reuse, 0x32, PT ;  /* 0x000000326f00780c */ /* 0x040fe40003f64270 */
[----:B------:R-:W-:Y:S02]  /*7ed0*/  ISETP.GT.AND P2, PT, R111, 0x33, PT ;  /* 0x000000336f00780c */ /* 0x000fe40003f44270 */
[----:B------:R1:W5:Y:S01]  /*7ee0*/  @P5 LDG.E.U16 R148, desc[UR22][R6.64] ;  /* 0x0000001606945981 */ /* 0x000362000c1e1500 */
[----:B0-----:R-:W-:-:S02]  /*7ef0*/  SHF.R.S32.HI R10, RZ, 0x1f, R135 ;  /* 0x0000001fff0a7819 */ /* 0x001fc40000011487 */
[----:B------:R-:W-:Y:S02]  /*7f00*/  SHF.R.S32.HI R8, RZ, 0x1f, R137 ;  /* 0x0000001fff087819 */ /* 0x000fe40000011489 */
[CC--:B------:R-:W-:Y:S02]  /*7f10*/  LEA RZ, P5, R135.reuse, R114.reuse, 0x1 ;  /* 0x0000007287ff7211 */ /* 0x0c0fe400078a08ff */
[----:B------:R-:W-:Y:S02]  /*7f20*/  SHF.L.U64.HI R10, R135, 0x1, R10 ;  /* 0x00000001870a7819 */ /* 0x000fe4000001020a */
[----:B------:R-:W-:Y:S02]  /*7f30*/  PRMT R243, RZ, 0x7610, R243 ;  /* 0x00007610fff37816 */ /* 0x000fe400000000f3 */
[----:B------:R-:W-:Y:S01]  /*7f40*/  LEA RZ, P4, R137, R114, 0x1 ;  /* 0x0000007289ff7211 */ /* 0x000fe200078808ff */
[----:B-1----:R-:W-:Y:S01]  /*7f50*/  IMAD.X R7, R115, 0x1, R10, P5 ;  /* 0x0000000173077824 */ /* 0x002fe200028e060a */
[----:B------:R-:W-:-:S02]  /*7f60*/  SHF.L.U64.HI R8, R137, 0x1, R8 ;  /* 0x0000000189087819 */ /* 0x000fc40000010208 */
[----:B------:R-:W-:Y:S01]  /*7f70*/  PRMT R150, RZ, 0x7610, R150 ;  /* 0x00007610ff967816 */ /* 0x000fe20000000096 */
[----:B------:R0:W5:Y:S01]  /*7f80*/  @P3 LDG.E.U16 R243, desc[UR22][R12.64] ;  /* 0x000000160cf33981 */ /* 0x000162000c1e1500 */
[----:B------:R-:W-:Y:S02]  /*7f90*/  SHF.R.S32.HI R10, RZ, 0x1f, R133 ;  /* 0x0000001fff0a7819 */ /* 0x000fe40000011485 */
[----:B------:R-:W-:Y:S01]  /*7fa0*/  ISETP.GT.AND P5, PT, R111, 0x37, PT ;  /* 0x000000376f00780c */ /* 0x000fe20003fa4270 */
[----:B------:R-:W-:Y:S01]  /*7fb0*/  IMAD.X R9, R115, 0x1, R8, P4 ;  /* 0x0000000173097824 */ /* 0x000fe200020e0608 */
[----:B------:R-:W-:Y:S01]  /*7fc0*/  LEA RZ, P4, R133, R114, 0x1 ;  /* 0x0000007285ff7211 */ /* 0x000fe200078808ff */
[----:B------:R1:W5:Y:S01]  /*7fd0*/  @P2 LDG.E.U16 R150, desc[UR22][R14.64] ;  /* 0x000000160e962981 */ /* 0x000362000c1e1500 */
[----:B------:R-:W-:Y:S02]  /*7fe0*/  ISETP.GT.AND P2, PT, R111, 0x36, PT ;  /* 0x000000366f00780c */ /* 0x000fe40003f44270 */
[C---:B0-----:R-:W-:Y:S01]  /*7ff0*/  SHF.L.U64.HI R12, R133.reuse, 0x1, R10 ;  /* 0x00000001850c7819 */ /* 0x041fe2000001020a */
[----:B------:R-:W-:Y:S01]  /*8000*/  IMAD R10, R133, 0x2, R114 ;  /* 0x00000002850a7824 */ /* 0x000fe200078e0272 */
[----:B------:R-:W-:-:S02]  /*8010*/  PRMT R247, RZ, 0x7610, R247 ;  /* 0x00007610fff77816 */ /* 0x000fc400000000f7 */
[----:B------:R-:W-:Y:S01]  /*8020*/  ISETP.GT.AND P3, PT, R111, 0x35, PT ;  /* 0x000000356f00780c */ /* 0x000fe20003f64270 */
[----:B------:R-:W-:Y:S01]  /*8030*/  IMAD.X R11, R115, 0x1, R12, P4 ;  /* 0x00000001730b7824 */ /* 0x000fe200020e060c */
[----:B-1----:R-:W-:Y:S01]  /*8040*/  SHF.R.S32.HI R14, RZ, 0x1f, R129 ;  /* 0x0000001fff0e7819 */ /* 0x002fe20000011481 */
[----:B------:R-:W-:Y:S01]  /*8050*/  IMAD R6, R135, 0x2, R114 ;  /* 0x0000000287067824 */ /* 0x000fe200078e0272 */
[----:B------:R-:W-:Y:S02]  /*8060*/  PRMT R152, RZ, 0x7610, R152 ;  /* 0x00007610ff987816 */ /* 0x000fe40000000098 */
[----:B------:R0:W5:Y:S01]  /*8070*/  @P5 LDG.E.U16 R247, desc[UR22][R10.64] ;  /* 0x000000160af75981 */ /* 0x000162000c1e1500 */
[----:B------:R-:W-:Y:S02]  /*8080*/  SHF.R.S32.HI R12, RZ, 0x1f, R131 ;  /* 0x0000001fff0c7819 */ /* 0x000fe40000011483 */
[----:B------:R-:W-:Y:S01]  /*8090*/  LEA RZ, P5, R129, R114, 0x1 ;  /* 0x0000007281ff7211 */ /* 0x000fe200078a08ff */
[----:B------:R-:W-:Y:S01]  /*80a0*/  IMAD R8, R137, 0x2, R114 ;  /* 0x0000000289087824 */ /* 0x000fe200078e0272 */
[----:B------:R-:W-:Y:S01]  /*80b0*/  SHF.L.U64.HI R14, R129, 0x1, R14 ;  /* 0x00000001810e7819 */ /* 0x000fe2000001020e */
[----:B------:R1:W5:Y:S01]  /*80c0*/  @P2 LDG.E.U16 R152, desc[UR22][R6.64] ;  /* 0x0000001606982981 */ /* 0x000362000c1e1500 */
[----:B------:R-:W-:-:S02]  /*80d0*/  PRMT R245, RZ, 0x7610, R245 ;  /* 0x00007610fff57816 */ /* 0x000fc400000000f5 */
[CC--:B------:R-:W-:Y:S02]  /*80e0*/  LEA RZ, P4, R131.reuse, R114.reuse, 0x1 ;  /* 0x0000007283ff7211 */ /* 0x0c0fe400078808ff */
[----:B------:R-:W-:Y:S02]  /*80f0*/  SHF.L.U64.HI R12, R131, 0x1, R12 ;  /* 0x00000001830c7819 */ /* 0x000fe4000001020c */
[----:B0-----:R-:W-:Y:S01]  /*8100*/  SHF.R.S32.HI R10, RZ, 0x1f, R127 ;  /* 0x0000001fff0a7819 */ /* 0x001fe2000001147f */
[----:B------:R0:W5:Y:S01]  /*8110*/  @P3 LDG.E.U16 R245, desc[UR22][R8.64] ;  /* 0x0000001608f53981 */ /* 0x000162000c1e1500 */
[----:B-1----:R-:W-:Y:S01]  /*8120*/  IMAD.X R7, R115, 0x1, R14, P5 ;  /* 0x0000000173077824 */ /* 0x002fe200028e060e */
[C---:B------:R-:W-:Y:S02]  /*8130*/  ISETP.GT.AND P5, PT, R111.reuse, 0x3a, PT ;  /* 0x0000003a6f00780c */ /* 0x040fe40003fa4270 */
[----:B------:R-:W-:Y:S01]  /*8140*/  ISETP.GT.AND P2, PT, R111, 0x39, PT ;  /* 0x000000396f00780c */ /* 0x000fe20003f44270 */
[----:B0-----:R-:W-:Y:S01]  /*8150*/  IMAD.X R9, R115, 0x1, R12, P4 ;  /* 0x0000000173097824 */ /* 0x001fe200020e060c */
[----:B------:R-:W-:-:S02]  /*8160*/  LEA RZ, P4, R127, R114, 0x1 ;  /* 0x000000727fff7211 */ /* 0x000fc400078808ff */
[C---:B------:R-:W-:Y:S01]  /*8170*/  SHF.L.U64.HI R12, R127.reuse, 0x1, R10 ;  /* 0x000000017f0c7819 */ /* 0x040fe2000001020a */
[----:B------:R-:W-:Y:S01]  /*8180*/  IMAD R10, R127, 0x2, R114 ;  /* 0x000000027f0a7824 */ /* 0x000fe200078e0272 */
[----:B------:R-:W-:Y:S02]  /*8190*/  PRMT R156, RZ, 0x7610, R156 ;  /* 0x00007610ff9c7816 */ /* 0x000fe4000000009c */
[----:B------:R-:W-:Y:S01]  /*81a0*/  ISETP.GT.AND P3, PT, R111, 0x38, PT ;  /* 0x000000386f00780c */ /* 0x000fe20003f64270 */
[----:B------:R-:W-:Y:S01]  /*81b0*/  IMAD.X R11, R115, 0x1, R12, P4 ;  /* 0x00000001730b7824 */ /* 0x000fe200020e060c */
[----:B------:R-:W-:Y:S01]  /*81c0*/  SHF.R.S32.HI R14, RZ, 0x1f, R123 ;  /* 0x0000001fff0e7819 */ /* 0x000fe2000001147b */
[----:B------:R-:W-:Y:S01]  /*81d0*/  IMAD R6, R129, 0x2, R114 ;  /* 0x0000000281067824 */ /* 0x000fe200078e0272 */
[----:B------:R-:W-:Y:S02]  /*81e0*/  PRMT R249, RZ, 0x7610, R249 ;  /* 0x00007610fff97816 */ /* 0x000fe400000000f9 */
[----:B------:R0:W5:Y:S01]  /*81f0*/  @P5 LDG.E.U16 R156, desc[UR22][R10.64] ;  /* 0x000000160a9c5981 */ /* 0x000162000c1e1500 */
[----:B------:R-:W-:-:S02]  /*8200*/  SHF.R.S32.HI R12, RZ, 0x1f, R125 ;  /* 0x0000001fff0c7819 */ /* 0x000fc4000001147d */
[-C--:B------:R-:W-:Y:S01]  /*8210*/  LEA RZ, P5, R123, R114.reuse, 0x1 ;  /* 0x000000727bff7211 */ /* 0x080fe200078a08ff */
[----:B------:R-:W-:Y:S01]  /*8220*/  IMAD R8, R131, 0x2, R114 ;  /* 0x0000000283087824 */ /* 0x000fe200078e0272 */
[----:B------:R-:W-:Y:S01]  /*8230*/  SHF.L.U64.HI R14, R123, 0x1, R14 ;  /* 0x000000017b0e7819 */ /* 0x000fe2000001020e */
[----:B------:R1:W5:Y:S01]  /*8240*/  @P2 LDG.E.U16 R249, desc[UR22][R6.64] ;  /* 0x0000001606f92981 */ /* 0x000362000c1e1500 */
[----:B------:R-:W-:Y:S02]  /*8250*/  PRMT R154, RZ, 0x7610, R154 ;  /* 0x00007610ff9a7816 */ /* 0x000fe4000000009a */
[C---:B------:R-:W-:Y:S02]  /*8260*/  LEA RZ, P4, R125.reuse, R114, 0x1 ;  /* 0x000000727dff7211 */ /* 0x040fe400078808ff */
[----:B------:R-:W-:Y:S02]  /*8270*/  SHF.L.U64.HI R12, R125, 0x1, R12 ;  /* 0x000000017d0c7819 */ /* 0x000fe4000001020c */
[----:B0-----:R-:W-:Y:S01]  /*8280*/  SHF.R.S32.HI R10, RZ, 0x1f, R121 ;  /* 0x0000001fff0a7819 */ /* 0x001fe20000011479 */
[----:B------:R0:W5:Y:S01]  /*8290*/  @P3 LDG.E.U16 R154, desc[UR22][R8.64] ;  /* 0x00000016089a3981 */ /* 0x000162000c1e1500 */
[----:B-1----:R-:W-:Y:S01]  /*82a0*/  IMAD.X R7, R115, 0x1, R14, P5 ;  /* 0x0000000173077824 */ /* 0x002fe200028e060e */
[----:B------:R-:W-:-:S02]  /*82b0*/  ISETP.GT.AND P5, PT, R111, 0x3d, PT ;  /* 0x0000003d6f00780c */ /* 0x000fc40003fa4270 */
[----:B------:R-:W-:Y:S01]  /*82c0*/  ISETP.GT.AND P3, PT, R111, 0x3b, PT ;  /* 0x0000003b6f00780c */ /* 0x000fe20003f64270 */
[----:B0-----:R-:W-:Y:S01]  /*82d0*/  IMAD.X R9, R115, 0x1, R12, P4 ;  /* 0x0000000173097824 */ /* 0x001fe200020e060c */
[C---:B------:R-:W-:Y:S02]  /*82e0*/  LEA RZ, P4, R121.reuse, R114, 0x1 ;  /* 0x0000007279ff7211 */ /* 0x040fe400078808ff */
[----:B------:R-:W-:Y:S02]  /*82f0*/  SHF.L.U64.HI R12, R121, 0x1, R10 ;  /* 0x00000001790c7819 */ /* 0x000fe4000001020a */
[----:B------:R-:W-:Y:S01]  /*8300*/  ISETP.GT.AND P2, PT, R111, 0x3c, PT ;  /* 0x0000003c6f00780c */ /* 0x000fe20003f44270 */
[----:B------:R-:W-:Y:S01]  /*8310*/  IMAD R10, R121, 0x2, R114 ;  /* 0x00000002790a7824 */ /* 0x000fe200078e0272 */
[----:B------:R-:W-:Y:S01]  /*8320*/  PRMT R162, RZ, 0x7610, R162 ;  /* 0x00007610ffa27816 */ /* 0x000fe200000000a2 */
[----:B------:R-:W-:Y:S01]  /*8330*/  IMAD.X R11, R115, 0x1, R12, P4 ;  /* 0x00000001730b7824 */ /* 0x000fe200020e060c */
[----:B------:R-:W-:Y:S01]  /*8340*/  SHF.R.S32.HI R12, RZ, 0x1f, R119 ;  /* 0x0000001fff0c7819 */ /* 0x000fe20000011477 */
[----:B------:R-:W-:Y:S01]  /*8350*/  IMAD R8, R125, 0x2, R114 ;  /* 0x000000027d087824 */ /* 0x000fe200078e0272 */
[----:B------:R-:W-:Y:S01]  /*8360*/  PRMT R158, RZ, 0x7610, R158 ;  /* 0x00007610ff9e7816 */ /* 0x000fe2000000009e */
[----:B------:R-:W-:Y:S01]  /*8370*/  IMAD R6, R123, 0x2, R114 ;  /* 0x000000027b067824 */ /* 0x000fe200078e0272 */
[----:B------:R-:W-:Y:S01]  /*8380*/  PRMT R160, RZ, 0x7610, R160 ;  /* 0x00007610ffa07816 */ /* 0x000fe200000000a0 */
[----:B------:R-:W5:Y:S01]  /*8390*/  @P5 LDG.E.U16 R162, desc[UR22][R10.64] ;  /* 0x000000160aa25981 */ /* 0x000f62000c1e1500 */
[----:B------:R-:W-:-:S02]  /*83a0*/  SHF.R.S32.HI R14, RZ, 0x1f, R117 ;  /* 0x0000001fff0e7819 */ /* 0x000fc40000011475 */
[CC--:B------:R-:W-:Y:S01]  /*83b0*/  LEA RZ, P5, R119.reuse, R114.reuse, 0x1 ;  /* 0x0000007277ff7211 */ /* 0x0c0fe200078a08ff */
[----:B------:R0:W5:Y:S01]  /*83c0*/  @P3 LDG.E.U16 R158, desc[UR22][R8.64] ;  /* 0x00000016089e3981 */ /* 0x000162000c1e1500 */
[----:B------:R-:W-:Y:S02]  /*83d0*/  SHF.L.U64.HI R12, R119, 0x1, R12 ;  /* 0x00000001770c7819 */ /* 0x000fe4000001020c */
[CC--:B------:R-:W-:Y:S01]  /*83e0*/  LEA RZ, P4, R117.reuse, R114.reuse, 0x1 ;  /* 0x0000007275ff7211 */ /* 0x0c0fe200078808ff */
[----:B------:R1:W5:Y:S01]  /*83f0*/  @P2 LDG.E.U16 R160, desc[UR22][R6.64] ;  /* 0x0000001606a02981 */ /* 0x000362000c1e1500 */
[----:B------:R-:W-:Y:S02]  /*8400*/  SHF.L.U64.HI R14, R117, 0x1, R14 ;  /* 0x00000001750e7819 */ /* 0x000fe4000001020e */
[C---:B------:R-:W-:Y:S02]  /*8410*/  ISETP.GT.AND P3, PT, R111.reuse, 0x3e, PT ;  /* 0x0000003e6f00780c */ /* 0x040fe40003f64270 */
[----:B------:R-:W-:Y:S01]  /*8420*/  ISETP.GT.AND P2, PT, R111, 0x3f, PT ;  /* 0x0000003f6f00780c */ /* 0x000fe20003f44270 */
[----:B0-----:R-:W-:Y:S01]  /*8430*/  IMAD.X R9, R115, 0x1, R12, P5 ;  /* 0x0000000173097824 */ /* 0x001fe200028e060c */
[----:B------:R-:W-:Y:S01]  /*8440*/  ISETP.GT.AND P5, PT, R111, 0x1, PT ;  /* 0x000000016f00780c */ /* 0x000fe20003fa4270 */
[----:B------:R-:W-:Y:S01]  /*8450*/  USHF.L.U32 UR4, UR4, 0x1f, URZ ;  /* 0x0000001f04047899 */ /* 0x000fe200080006ff */
[----:B-1----:R-:W-:Y:S01]  /*8460*/  IMAD.X R7, R115, 0x1, R14, P4 ;  /* 0x0000000173077824 */ /* 0x002fe200020e060e */
[----:B------:R-:W-:Y:S01]  /*8470*/  IADD3 R10, P4, PT, R100, R114, RZ ;  /* 0x00000072640a7210 */ /* 0x000fe20007f9e0ff */
[--C-:B------:R-:W-:Y:S01]  /*8480*/  IMAD R8, R119, 0x2, R114.reuse ;  /* 0x0000000277087824 */ /* 0x100fe200078e0272 */
[----:B------:R-:W-:Y:S01]  /*8490*/  PRMT R251, RZ, 0x7610, R251 ;  /* 0x00007610fffb7816 */ /* 0x000fe200000000fb */
[----:B------:R-:W-:Y:S01]  /*84a0*/  IMAD R6, R117, 0x2, R114 ;  /* 0x0000000275067824 */ /* 0x000fe200078e0272 */
[----:B------:R-:W-:Y:S01]  /*84b0*/  PRMT R164, RZ, 0x7610, R164 ;  /* 0x00007610ffa47816 */ /* 0x000fe200000000a4 */
[----:B------:R-:W-:Y:S01]  /*84c0*/  IMAD.X R11, R115, 0x1, R116, P4 ;  /* 0x00000001730b7824 */ /* 0x000fe200020e0674 */
[----:B------:R-:W-:Y:S01]  /*84d0*/  PRMT R166, RZ, 0x7610, R166 ;  /* 0x00007610ffa67816 */ /* 0x000fe200000000a6 */
[----:B------:R-:W-:-:S03]  /*84e0*/  IMAD.U32 R12, RZ, RZ, UR4 ;  /* 0x00000004ff0c7e24 */ /* 0x000fc6000f8e00ff */
[----:B------:R-:W5:Y:S04]  /*84f0*/  @P3 LDG.E.U16 R164, desc[UR22][R8.64] ;  /* 0x0000001608a43981 */ /* 0x000f68000c1e1500 */
[----:B------:R4:W5:Y:S04]  /*8500*/  @P2 LDG.E.U16 R166, desc[UR22][R6.64] ;  /* 0x0000001606a62981 */ /* 0x000968000c1e1500 */
[----:B------:R0:W5:Y:S01]  /*8510*/  @P5 LDG.E.U16 R251, desc[UR22][R10.64] ;  /* 0x000000160afb5981 */ /* 0x000162000c1e1500 */
[----:B------:R-:W1:Y:S01]  /*8520*/  SYNCS.PHASECHK.TRANS64.TRYWAIT P2, [UR6], R12 ;  /* 0x0000000cff0075a7 */ /* 0x000e620008041106 */
[----:B--2---:R-:W-:-:S02]  /*8530*/  PRMT R5, R5, 0x5410, R124 ;  /* 0x0000541005057816 */ /* 0x004fc4000000007c */
[----:B----4-:R-:W-:Y:S01]  /*8540*/  PRMT R6, R122, 0x5410, R219 ;  /* 0x000054107a067816 */ /* 0x010fe200000000db */
[----:B01----:R-:W-:Y:S06]  /*8550*/  @!P2 BRA `(.L_x_9) ;  /* 0x0000002c0048a947 */ /* 0x003fec0003800000 */
.L_x_17:
[----:B-----5:R-:W-:Y:S01]  /*8560*/  PRMT R14, R18, 0x5410, R21 ;  /* 0x00005410120e7816 */ /* 0x020fe20000000015 */
[C---:B------:R-:W-:Y:S01]  /*8570*/  IMAD.WIDE R36, R215.reuse, 0x2, R36 ;  /* 0x00000002d7247825 */ /* 0x040fe200078e0224 */
[----:B------:R-:W-:Y:S02]  /*8580*/  PRMT R16, R16, 0x5410, R17 ;  /* 0x0000541010107816 */ /* 0x000fe40000000011 */
[----:B------:R-:W-:Y:S01]  /*8590*/  PRMT R7, R34, 0x5410, R35 ;  /* 0x0000541022077816 */ /* 0x000fe20000000023 */
[C---:B------:R-:W-:Y:S01]  /*85a0*/  IMAD.WIDE R90, R215.reuse, 0x2, R90 ;  /* 0x00000002d75a7825 */ /* 0x040fe200078e025a */
[----:B------:R-:W-:Y:S02]  /*85b0*/  PRMT R9, R30, 0x5410, R31 ;  /* 0x000054101e097816 */ /* 0x000fe4000000001f */
[----:B------:R-:W-:Y:S01]  /*85c0*/  PRMT R10, R32, 0x5410, R33 ;  /* 0x00005410200a7816 */ /* 0x000fe20000000021 */
[----:B------:R-:W-:Y:S01]  /*85d0*/  IMAD.WIDE R84, R215, 0x2, R84 ;  /* 0x00000002d7547825 */ /* 0x000fe200078e0254 */
[----:B------:R-:W-:-:S02]  /*85e0*/  PRMT R11, R29, 0x5410, R28 ;  /* 0x000054101d0b7816 */ /* 0x000fc4000000001c */
[----:B------:R-:W-:Y:S01]  /*85f0*/  PRMT R12, R25, 0x5410, R24 ;  /* 0x00005410190c7816 */ /* 0x000fe20000000018 */
[C---:B------:R-:W-:Y:S01]  /*8600*/  IMAD.WIDE R76, R215.reuse, 0x2, R76 ;  /* 0x00000002d74c7825 */ /* 0x040fe200078e024c */
[----:B------:R-:W-:Y:S02]  /*8610*/  PRMT R13, R20, 0x5410, R23 ;  /* 0x00005410140d7816 */ /* 0x000fe40000000017 */
[----:B------:R-:W-:Y:S01]  /*8620*/  PRMT R15, R4, 0x5410, R19 ;  /* 0x00005410040f7816 */ /* 0x000fe20000000013 */
[----:B------:R-:W-:Y:S01]  /*8630*/  IMAD.WIDE R68, R215, 0x2, R68 ;  /* 0x00000002d7447825 */ /* 0x000fe200078e0244 */
[----:B------:R-:W-:Y:S02]  /*8640*/  PRMT R17, R27, 0x5410, R26 ;  /* 0x000054101b117816 */ /* 0x000fe4000000001a */
[----:B------:R-:W-:Y:S01]  /*8650*/  PRMT R18, R22, 0x5410, R223 ;  /* 0x0000541016127816 */ /* 0x000fe200000000df */
[----:B------:R-:W-:Y:S01]  /*8660*/  IMAD.WIDE R60, R215, 0x2, R60 ;  /* 0x00000002d73c7825 */ /* 0x000fe200078e023c */
[----:B------:R-:W-:-:S02]  /*8670*/  PRMT R8, R120, 0x5410, R217 ;  /* 0x0000541078087816 */ /* 0x000fc400000000d9 */
[----:B------:R-:W-:Y:S01]  /*8680*/  PRMT R19, R126, 0x5410, R221 ;  /* 0x000054107e137816 */ /* 0x000fe200000000dd */
[----:B------:R-:W-:Y:S01]  /*8690*/  IMAD.WIDE R52, R215, 0x2, R52 ;  /* 0x00000002d7347825 */ /* 0x000fe200078e0234 */
        /* <DEDUP_REMOVED lines=25> */
[----:B------:R-:W-:Y:S01]  /*8830*/  LOP3.LUT R120, R3, 0x3f, RZ, 0xc0, !PT ;  /* 0x0000003f03787812 */ /* 0x000fe200078ec0ff */
[C---:B------:R-:W-:Y:S01]  /*8840*/  IMAD.WIDE R38, R215.reuse, 0x2, R38 ;  /* 0x00000002d7267825 */ /* 0x040fe200078e0226 */
[----:B------:R0:W-:Y:S01]  /*8850*/  STTM.x32 tmem[UR10+0x40], R4 ;  /* 0x00004004000079ed */ /* 0x0001e200082c000a */
[----:B------:R-:W1:Y:S01]  /*8860*/  FENCE.VIEW.ASYNC.T ;  /* 0x00000000000073c6 */ /* 0x000e620000000200 */
[----:B------:R-:W-:Y:S01]  /*8870*/  ISETP.GE.AND P2, PT, R120, R111, PT ;  /* 0x0000006f7800720c */ /* 0x000fe20003f46270 */
[----:B------:R-:W-:-:S04]  /*8880*/  IMAD.WIDE R96, R215, 0x2, R96 ;  /* 0x00000002d7607825 */ /* 0x000fc800078e0260 */
        /* <DEDUP_REMOVED lines=14> */
[----:B------:R-:W-:Y:S01]  /*8970*/  IMAD.WIDE R42, R215, 0x2, R42 ;  /* 0x00000002d72a7825 */ /* 0x000fe200078e022a */
[----:B0-----:R-:W-:Y:S01]  /*8980*/  PRMT R4, RZ, 0x7610, R4 ;  /* 0x00007610ff047816 */ /* 0x001fe20000000004 */
[----:B-1----:R-:W-:Y:S01]  /*8990*/  BAR.SYNC.DEFER_BLOCKING 0x0 ;  /* 0x0000000000007b1d */ /* 0x002fe20000010000 */
[----:B------:R-:W-:Y:S02]  /*89a0*/  PRMT R8, RZ, 0x7610, R8 ;  /* 0x00007610ff087816 */ /* 0x000fe40000000008 */
[----:B------:R-:W-:Y:S02]  /*89b0*/  PRMT R12, RZ, 0x7610, R12 ;  /* 0x00007610ff0c7816 */ /* 0x000fe4000000000c */
[----:B------:R-:W-:Y:S02]  /*89c0*/  PRMT R16, RZ, 0x7610, R16 ;  /* 0x00007610ff107816 */ /* 0x000fe40000000010 */
[----:B------:R-:W-:Y:S02]  /*89d0*/  PRMT R20, RZ, 0x7610, R20 ;  /* 0x00007610ff147816 */ /* 0x000fe40000000014 */
[----:B------:R-:W-:-:S02]  /*89e0*/  PRMT R24, RZ, 0x7610, R24 ;  /* 0x00007610ff187816 */ /* 0x000fc40000000018 */
[----:B------:R-:W-:Y:S02]  /*89f0*/  PRMT R28, RZ, 0x7610, R28 ;  /* 0x00007610ff1c7816 */ /* 0x000fe4000000001c */
[----:B------:R-:W-:Y:S02]  /*8a00*/  PRMT R32, RZ, 0x7610, R32 ;  /* 0x00007610ff207816 */ /* 0x000fe40000000020 */
[----:B------:R-:W-:Y:S02]  /*8a10*/  PRMT R5, RZ, 0x7610, R5 ;  /* 0x00007610ff057816 */ /* 0x000fe40000000005 */
[----:B------:R-:W-:Y:S02]  /*8a20*/  PRMT R9, RZ, 0x7610, R9 ;  /* 0x00007610ff097816 */ /* 0x000fe40000000009 */
[----:B------:R-:W-:Y:S02]  /*8a30*/  PRMT R13, RZ, 0x7610, R13 ;  /* 0x00007610ff0d7816 */ /* 0x000fe4000000000d */
[----:B------:R-:W-:-:S02]  /*8a40*/  PRMT R17, RZ, 0x7610, R17 ;  /* 0x00007610ff117816 */ /* 0x000fc40000000011 */
[----:B------:R-:W-:Y:S01]  /*8a50*/  PRMT R21, RZ, 0x7610, R21 ;  /* 0x00007610ff157816 */ /* 0x000fe20000000015 */
[----:B------:R-:W2:Y:S01]  /*8a60*/  @!P2 LDG.E.U16 R4, desc[UR22][R36.64] ;  /* 0x000000162404a981 */ /* 0x000ea2000c1e1500 */
[----:B------:R-:W-:Y:S02]  /*8a70*/  PRMT R25, RZ, 0x7610, R25 ;  /* 0x00007610ff197816 */ /* 0x000fe40000000019 */
[----:B------:R-:W-:Y:S01]  /*8a80*/  PRMT R29, RZ, 0x7610, R29 ;  /* 0x00007610ff1d7816 */ /* 0x000fe2000000001d */
[----:B------:R-:W3:Y:S01]  /*8a90*/  @!P2 LDG.E.U16 R8, desc[UR22][R44.64] ;  /* 0x000000162c08a981 */ /* 0x000ee2000c1e1500 */
[----:B------:R-:W-:Y:S02]  /*8aa0*/  PRMT R33, RZ, 0x7610, R33 ;  /* 0x00007610ff217816 */ /* 0x000fe40000000021 */
[----:B------:R-:W-:Y:S01]  /*8ab0*/  PRMT R6, RZ, 0x7610, R6 ;  /* 0x00007610ff067816 */ /* 0x000fe20000000006 */
[----:B------:R-:W4:Y:S01]  /*8ac0*/  @!P2 LDG.E.U16 R12, desc[UR22][R52.64] ;  /* 0x00000016340ca981 */ /* 0x000f22000c1e1500 */
[----:B------:R-:W-:-:S02]  /*8ad0*/  PRMT R10, RZ, 0x7610, R10 ;  /* 0x00007610ff0a7816 */ /* 0x000fc4000000000a */
[----:B------:R-:W-:Y:S01]  /*8ae0*/  PRMT R14, RZ, 0x7610, R14 ;  /* 0x00007610ff0e7816 */ /* 0x000fe2000000000e */
[----:B------:R-:W4:Y:S01]  /*8af0*/  @!P2 LDG.E.U16 R16, desc[UR22][R60.64] ;  /* 0x000000163c10a981 */ /* 0x000f22000c1e1500 */
[----:B------:R-:W-:Y:S02]  /*8b00*/  PRMT R18, RZ, 0x7610, R18 ;  /* 0x00007610ff127816 */ /* 0x000fe40000000012 */
[----:B------:R-:W-:Y:S01]  /*8b10*/  PRMT R22, RZ, 0x7610, R22 ;  /* 0x00007610ff167816 */ /* 0x000fe20000000016 */
[----:B------:R-:W4:Y:S01]  /*8b20*/  @!P2 LDG.E.U16 R20, desc[UR22][R68.64] ;  /* 0x000000164414a981 */ /* 0x000f22000c1e1500 */
        /* <DEDUP_REMOVED lines=15> */
[----:B------:R-:W-:-:S03]  /*8c20*/  PRMT R35, RZ, 0x7610, R35 ;  /* 0x00007610ff237816 */ /* 0x000fc60000000023 */
[----:B------:R-:W4:Y:S04]  /*8c30*/  @!P2 LDG.E.U16 R13, desc[UR22][R54.64] ;  /* 0x00000016360da981 */ /* 0x000f28000c1e1500 */
        /* <DEDUP_REMOVED lines=20> */
[----:B------:R-:W4:Y:S01]  /*8d80*/  @!P2 LDG.E.U16 R35, desc[UR22][R98.64] ;  /* 0x000000166223a981 */ /* 0x000f22000c1e1500 */
[----:B------:R-:W-:Y:S01]  /*8d90*/  SHF.R.S32.HI R122, RZ, 0x6, R3 ;  /* 0x00000006ff7a7819 */ /* 0x000fe20000011403 */
[----:B------:R-:W-:-:S03]  /*8da0*/  IMAD.SHL.U32 R217, R120, 0x2, RZ ;  /* 0x0000000278d97824 */ /* 0x000fc600078e00ff */
[----:B------:R-:W-:-:S04]  /*8db0*/  SGXT R122, R122, 0x1 ;  /* 0x000000017a7a781a */ /* 0x000fc80000000200 */
[----:B------:R-:W-:Y:S01]  /*8dc0*/  LOP3.LUT R217, R217, 0x90, R122, 0x78, !PT ;  /* 0x00000090d9d97812 */ /* 0x000fe200078e787a */
[----:B------:R-:W-:Y:S03]  /*8dd0*/  BAR.SYNC.DEFER_BLOCKING 0x0 ;  /* 0x0000000000007b1d */ /* 0x000fe60000010000 */
[C---:B------:R-:W-:Y:S02]  /*8de0*/  LOP3.LUT R120, R217.reuse, 0x20, RZ, 0x3c, !PT ;  /* 0x00000020d9787812 */ /* 0x040fe400078e3cff */
[----:B------:R-:W-:Y:S01]  /*8df0*/  LOP3.LUT R219, R217, 0x40, RZ, 0x3c, !PT ;  /* 0x00000040d9db7812 */ /* 0x000fe200078e3cff */
[----:B------:R-:W-:-:S04]  /*8e00*/  ULEA UR6, UR20, UR9, 0x3 ;  /* 0x0000000914067291 */ /* 0x000fc8000f8e18ff */
[----:B------:R-:W-:Y:S01]  /*8e10*/  UIADD3 UR6, UPT, UPT, UR6, 0x4000, URZ ;  /* 0x0000400006067890 */ /* 0x000fe2000fffe0ff */
[----:B--2---:R0:W-:Y:S04]  /*8e20*/  STS.U16 [R217+UR9+0x2000], R4 ;  /* 0x00200004d9007988 */ /* 0x0041e80008000409 */
[----:B---3--:R1:W-:Y:S04]  /*8e30*/  STS.U16 [R217+UR9+0x2400], R8 ;  /* 0x00240008d9007988 */ /* 0x0083e80008000409 */
[----:B----4-:R1:W-:Y:S01]  /*8e40*/  STS.U16 [R217+UR9+0x2800], R12 ;  /* 0x0028000cd9007988 */ /* 0x0103e20008000409 */
[----:B0-----:R-:W-:-:S03]  /*8e50*/  LOP3.LUT R4, R217, 0x60, RZ, 0x3c, !PT ;  /* 0x00000060d9047812 */ /* 0x001fc600078e3cff */
        /* <DEDUP_REMOVED lines=30> */
[----:B0-----:R-:W0:Y:S02]  /*9040*/  FENCE.VIEW.ASYNC.S ;  /* 0x00000000000073c6 */ /* 0x001e240000000000 */
[----:B0-----:R-:W-:Y:S06]  /*9050*/  BAR.SYNC.DEFER_BLOCKING 0x0 ;  /* 0x0000000000007b1d */ /* 0x001fec0000010000 */
[----:B------:R-:W-:Y:S05]  /*9060*/  @P0 BRA `(.L_x_10) ;  /* 0x0000000000540947 */ /* 0x000fea0003800000 */
[----:B------:R-:W-:Y:S02]  /*9070*/  UIADD3 UR21, UPT, UPT, UR8, 0x48, URZ ;  /* 0x0000004808157890 */ /* 0x000fe4000fffe0ff */
[----:B------:R-:W-:Y:S02]  /*9080*/  UIADD3 UR30, UPT, UPT, UR8, 0x50, URZ ;  /* 0x00000050081e7890 */ /* 0x000fe4000fffe0ff */
[----:B------:R-:W-:Y:S01]  /*9090*/  UIADD3 UR31, UPT, UPT, UR8, 0x58, URZ ;  /* 0x00000058081f7890 */ /* 0x000fe2000fffe0ff */
[----:B------:R-:W-:Y:S01]  /*90a0*/  UMOV UR16, 0x0 ;  /* 0x0000000000107882 */ /* 0x000fe20000000000 */
[----:B------:R-:W-:Y:S01]  /*90b0*/  UMOV UR17, 0x8100490 ;  /* 0x0810049000117882 */ /* 0x000fe20000000000 */
[----:B------:R-:W-:Y:S01]  /*90c0*/  UMOV UR12, UR18 ;  /* 0x00000012000c7c82 */ /* 0x000fe20008000000 */
[----:B------:R-:W-:Y:S01]  /*90d0*/  UMOV UR13, 0x40004040 ;  /* 0x40004040000d7882 */ /* 0x000fe20000000000 */
[----:B------:R-:W-:Y:S01]  /*90e0*/  UMOV UR28, 0x0 ;  /* 0x00000000001c7882 */ /* 0x000fe20000000000 */
[----:B------:R-:W-:Y:S01]  /*90f0*/  UMOV UR29, 0x8100490 ;  /* 0x08100490001d7882 */ /* 0x000fe20000000000 */
[----:B------:R-:W-:Y:S01]  /*9100*/  UMOV UR32, 0x0 ;  /* 0x0000000000207882 */ /* 0x000fe20000000000 */
[----:B------:R-:W-:Y:S01]  /*9110*/  UMOV UR33, 0x8100490 ;  /* 0x0810049000217882 */ /* 0x000fe20000000000 */
[----:B------:R-:W-:Y:S01]  /*9120*/  UMOV UR7, URZ ;  /* 0x000000ff00077c82 */ /* 0x000fe20008000000 */
[----:B------:R0:W-:Y:S01]  /*9130*/  UTCHMMA tmem[UR11], gdesc[UR12], tmem[UR8], tmem[UR16], idesc[UR17], UPT ;  /* 0x00ff100c0b0079ea */ /* 0x0001e2000b800008 */
        /* <DEDUP_REMOVED lines=8> */
.L_x_10:
[----:B------:R-:W-:Y:S01]  /*91c0*/  UIADD3 UR20, UPT, UPT, UR20, 0x1, URZ ;  /* 0x0000000114147890 */ /* 0x000fe2000fffe0ff */
[----:B------:R-:W-:Y:S01]  /*91d0*/  IMAD.WIDE R114, R118, 0x2, R114 ;  /* 0x0000000276727825 */ /* 0x000fe200078e0272 */
[----:B------:R-:W-:Y:S02]  /*91e0*/  UIADD3 UR19, UPT, UPT, UR19, -0x1, URZ ;  /* 0xffffffff13137890 */ /* 0x000fe4000fffe0ff */
[----:B------:R-:W-:Y:S01]  /*91f0*/  UISETP.GT.AND UP1, UPT, UR20, 0x1, UPT ;  /* 0x000000011400788c */ /* 0x000fe2000bf24270 */
[----:B------:R-:W-:-:S03]  /*9200*/  VIADD R111, R111, 0xffffffc0 ;  /* 0xffffffc06f6f7836 */ /* 0x000fc60000000000 */
[----:B0-----:R-:W-:Y:S02]  /*9210*/  USEL UR4, URZ, 0x1, !UP1 ;  /* 0x00000001ff047887 */ /* 0x001fe4000c800000 */
[----:B------:R-:W-:Y:S02]  /*9220*/  USEL UR20, UR20, URZ, !UP1 ;  /* 0x000000ff14147287 */ /* 0x000fe4000c800000 */
[----:B------:R-:W-:Y:S02]  /*9230*/  UISETP.NE.U32.AND UP1, UPT, UR19, URZ, UPT ;  /* 0x000000ff1300728c */ /* 0x000fe4000bf25070 */
[----:B------:R-:W-:-:S03]  /*9240*/  ULOP3.LUT UR7, UR5, UR4, URZ, 0x3c, !UPT ;  /* 0x0000000405077292 */ /* 0x000fc6000f8e3cff */
[----:B------:R-:W-:-:S04]  /*9250*/  UMOV UR4, UR5 ;  /* 0x0000000500047c82 */ /* 0x000fc80008000000 */
[----:B------:R-:W-:Y:S01]  /*9260*/  UMOV UR5, UR7 ;  /* 0x0000000700057c82 */ /* 0x000fe20008000000 */
[----:B------:R-:W-:Y:S05]  /*9270*/  BRA.U UP1, `(.L_x_11) ;  /* 0xffffffd501887547 */ /* 0x000fea000b83ffff */
.L_x_8:
[----:B------:R-:W0:Y:S01]  /*9280*/  LDCU UR5, c[0x0][0x3a0] ;  /* 0x00007400ff0577ac */ /* 0x000e220008000800 */
[----:B------:R-:W2:Y:S01]  /*9290*/  LDCU UR7, c[0x0][0x3b4] ;  /* 0x00007680ff0777ac */ /* 0x000ea20008000800 */
[----:B------:R-:W3:Y:S01]  /*92a0*/  LDCU UR11, c[0x0][0x3b8] ;  /* 0x00007700ff0b77ac */ /* 0x000ee20008000800 */
[----:B------:R-:W4:Y:S01]  /*92b0*/  LDCU.128 UR12, c[0x0][0x390] ;  /* 0x00007200ff0c77ac */ /* 0x000f220008000c00 */
[----:B0-----:R-:W-:-:S04]  /*92c0*/  UIADD3 UR5, UPT, UPT, UR5, 0x3f, URZ ;  /* 0x0000003f05057890 */ /* 0x001fc8000fffe0ff */
[----:B------:R-:W-:-:S09]  /*92d0*/  UISETP.GE.AND UP1, UPT, UR5, 0x40, UPT ;  /* 0x000000400500788c */ /* 0x000fd2000bf26270 */
[----:B--234-:R-:W-:Y:S05]  /*92e0*/  BRA.U !UP1, `(.L_x_12) ;  /* 0x0000000109107547 */ /* 0x01cfea000b800000 */
[----:B------:R-:W-:-:S06]  /*92f0*/  USHF.L.U32 UR4, UR4, 0x1f, URZ ;  /* 0x0000001f04047899 */ /* 0x000fcc00080006ff */
[----:B------:R-:W-:-:S04]  /*9300*/  IMAD.U32 R3, RZ, RZ, UR4 ;  /* 0x00000004ff037e24 */ /* 0x000fc8000f8e00ff */
[----:B------:R-:W0:Y:S02]  /*9310*/  SYNCS.PHASECHK.TRANS64.TRYWAIT P0, [UR6], R3 ;  /* 0x00000003ff0075a7 */ /* 0x000e240008001106 */
[----:B0-----:R-:W-:Y:S05]  /*9320*/  @!P0 BRA `(.L_x_13) ;  /* 0x0000001c00e08947 */ /* 0x001fea0003800000 */
.L_x_12:
[----:B------:R-:W-:Y:S01]  /*9330*/  BAR.SYNC.DEFER_BLOCKING 0x0 ;  /* 0x0000000000007b1d */ /* 0x000fe20000010000 */
[----:B------:R-:W-:Y:S01]  /*9340*/  IMAD R69, R0, UR11, RZ ;  /* 0x0000000b00457c24 */ /* 0x000fe2000f8e02ff */
[C---:B------:R-:W-:Y:S01]  /*9350*/  ISETP.GE.AND P0, PT, R2.reuse, UR14, PT ;  /* 0x0000000e02007c0c */ /* 0x040fe2000bf06270 */
[----:B------:R-:W-:Y:S02]  /*9360*/  IMAD R3, R2, UR7, RZ ;  /* 0x0000000702037c24 */ /* 0x000fe4000f8e02ff */
[----:B------:R-:W-:Y:S02]  /*9370*/  VIADD R71, R69, UR11 ;  /* 0x0000000b45477c36 */ /* 0x000fe40008000000 */
[C---:B------:R-:W-:Y:S01]  /*9380*/  VIADD R68, R0.reuse, 0x3 ;  /* 0x0000000300447836 */ /* 0x040fe20000000000 */
[----:B------:R-:W-:Y:S01]  /*9390*/  LEA R2, P2, R3, UR12, 0x1 ;  /* 0x0000000c03027c11 */ /* 0x000fe2000f8408ff */
[----:B------:R-:W-:Y:S02]  /*93a0*/  VIADD R73, R71, UR11 ;  /* 0x0000000b47497c36 */ /* 0x000fe40008000000 */
[----:B------:R-:W-:Y:S01]  /*93b0*/  VIADD R70, R0, 0x2 ;  /* 0x0000000200467836 */ /* 0x000fe20000000000 */
[----:B------:R-:W-:Y:S01]  /*93c0*/  LEA.HI.X.SX32 R3, R3, UR13, 0x1, P2 ;  /* 0x0000000d03037c11 */ /* 0x000fe200090f0eff */
[----:B------:R-:W-:Y:S01]  /*93d0*/  VIADD R75, R73, UR11 ;  /* 0x0000000b494b7c36 */ /* 0x000fe20008000000 */
[----:B------:R-:W-:Y:S01]  /*93e0*/  ISETP.LT.AND P3, PT, R68, UR15, !P0 ;  /* 0x0000000f44007c0c */ /* 0x000fe2000c761270 */
[----:B------:R-:W-:Y:S01]  /*93f0*/  VIADD R72, R0, 0x1 ;  /* 0x0000000100487836 */ /* 0x000fe20000000000 */
[----:B------:R-:W-:Y:S01]  /*9400*/  LEA R68, P5, R71, R2, 0x1 ;  /* 0x0000000247447211 */ /* 0x000fe200078a08ff */
[----:B------:R-:W-:Y:S01]  /*9410*/  VIADD R77, R75, UR11 ;  /* 0x0000000b4b4d7c36 */ /* 0x000fe20008000000 */
[----:B------:R-:W-:Y:S01]  /*9420*/  ISETP.LT.AND P6, PT, R70, UR15, !P0 ;  /* 0x0000000f46007c0c */ /* 0x000fe2000c7c1270 */
[----:B------:R-:W-:Y:S01]  /*9430*/  VIADD R87, R0, 0x4 ;  /* 0x0000000400577836 */ /* 0x000fe20000000000 */
[----:B------:R-:W-:Y:S01]  /*9440*/  ISETP.LT.AND P4, PT, R72, UR15, !P0 ;  /* 0x0000000f48007c0c */ /* 0x000fe2000c781270 */
[----:B------:R-:W-:-:S02]  /*9450*/  VIADD R79, R77, UR11 ;  /* 0x0000000b4d4f7c36 */ /* 0x000fc40008000000 */
[----:B------:R-:W-:Y:S01]  /*9460*/  VIADD R86, R0, 0x5 ;  /* 0x0000000500567836 */ /* 0x000fe20000000000 */
[----:B------:R-:W0:Y:S02]  /*9470*/  @!P1 SYNCS.CCTL.IV [UR9+0x4000] ;  /* 0x00400000ff0099b1 */ /* 0x000e240008000009 */
[----:B0-----:R-:W-:Y:S01]  /*9480*/  BAR.SYNC.DEFER_BLOCKING 0x0 ;  /* 0x0000000000007b1d */ /* 0x001fe20000010000 */
[----:B------:R-:W-:-:S04]  /*9490*/  VIADD R81, R79, UR11 ;  /* 0x0000000b4f517c36 */ /* 0x000fc80008000000 */
[----:B------:R-:W-:Y:S01]  /*94a0*/  VIADD R83, R81, UR11 ;  /* 0x0000000b51537c36 */ /* 0x000fe20008000000 */
[----:B-1----:R-:W0:Y:S03]  /*94b0*/  LDTM.x64 R4, tmem[UR10] ;  /* 0x0000000a000479ee */ /* 0x002e260008340000 */
[----:B------:R-:W-:Y:S01]  /*94c0*/  VIADD R84, R83, UR11 ;  /* 0x0000000b53547c36 */ /* 0x000fe20008000000 */
[----:B------:R-:W1:Y:S01]  /*94d0*/  @!P1 SYNCS.CCTL.IV [UR9+0x4008] ;  /* 0x00400800ff0099b1 */ /* 0x000e620008000009 */
[----:B------:R-:W-:Y:S01]  /*94e0*/  ISETP.LT.AND P1, PT, R0, UR15, !P0 ;  /* 0x0000000f00007c0c */ /* 0x000fe2000c721270 */
[----:B------:R-:W-:Y:S01]  /*94f0*/  NOP ;  /* 0x0000000000007918 */ /* 0x000fe20000000000 */
[----:B0-----:R-:W-:Y:S02]  /*9500*/  F2FP.BF16.F32.PACK_AB R85, R5, R4 ;  /* 0x000000040555723e */ /* 0x001fe400000010ff */
[----:B------:R-:W-:-:S02]  /*9510*/  LEA R4, P2, R69, R2, 0x1 ;  /* 0x0000000245047211 */ /* 0x000fc400078408ff */
[----:B------:R-:W-:Y:S01]  /*9520*/  F2FP.BF16.F32.PACK_AB R6, R7, R6 ;  /* 0x000000060706723e */ /* 0x000fe200000010ff */
[----:B------:R-:W-:Y:S01]  /*9530*/  VIADD R7, R0, 0x7 ;  /* 0x0000000700077836 */ /* 0x000fe20000000000 */
[-C--:B------:R-:W-:Y:S02]  /*9540*/  LEA.HI.X.SX32 R5, R69, R3.reuse, 0x1, P2 ;  /* 0x0000000345057211 */ /* 0x080fe400010f0eff */
[-C--:B------:R-:W-:Y:S02]  /*9550*/  LEA R70, P2, R73, R2.reuse, 0x1 ;  /* 0x0000000249467211 */ /* 0x080fe400078408ff */
[-C--:B------:R-:W-:Y:S01]  /*9560*/  LEA.HI.X.SX32 R69, R71, R3.reuse, 0x1, P5 ;  /* 0x0000000347457211 */ /* 0x080fe200028f0eff */
[----:B------:R0:W-:Y:S01]  /*9570*/  @P1 STG.E.U16 desc[UR22][R4.64], R85 ;  /* 0x0000005504001986 */ /* 0x0001e2000c101516 */
[----:B------:R-:W-:Y:S02]  /*9580*/  LEA R72, P5, R75, R2, 0x1 ;  /* 0x000000024b487211 */ /* 0x000fe400078a08ff */
[----:B------:R-:W-:-:S02]  /*9590*/  LEA.HI.X.SX32 R71, R73, R3, 0x1, P2 ;  /* 0x0000000349477211 */ /* 0x000fc400010f0eff */
[-C--:B------:R-:W-:Y:S02]  /*95a0*/  LEA R74, P2, R77, R2.reuse, 0x1 ;  /* 0x000000024d4a7211 */ /* 0x080fe400078408ff */
[-C--:B------:R-:W-:Y:S02]  /*95b0*/  LEA.HI.X.SX32 R73, R75, R3.reuse, 0x1, P5 ;  /* 0x000000034b497211 */ /* 0x080fe400028f0eff */
[-C--:B------:R-:W-:Y:S02]  /*95c0*/  LEA R76, P5, R79, R2.reuse, 0x1 ;  /* 0x000000024f4c7211 */ /* 0x080fe400078a08ff */
[-C--:B------:R-:W-:Y:S01]  /*95d0*/  LEA.HI.X.SX32 R75, R77, R3.reuse, 0x1, P2 ;  /* 0x000000034d4b7211 */ /* 0x080fe200010f0eff */
[----:B0-----:R-:W-:Y:S01]  /*95e0*/  VIADD R4, R0, 0x9 ;  /* 0x0000000900047836 */ /* 0x001fe20000000000 */
[----:B------:R-:W-:Y:S02]  /*95f0*/  LEA R78, P2, R81, R2, 0x1 ;  /* 0x00000002514e7211 */ /* 0x000fe400078408ff */
[----:B------:R-:W-:-:S02]  /*9600*/  LEA.HI.X.SX32 R77, R79, R3, 0x1, P5 ;  /* 0x000000034f4d7211 */ /* 0x000fc400028f0eff */
[-C--:B------:R-:W-:Y:S02]  /*9610*/  LEA R80, P5, R83, R2.reuse, 0x1 ;  /* 0x0000000253507211 */ /* 0x080fe400078a08ff */
[-C--:B------:R-:W-:Y:S02]  /*9620*/  LEA.HI.X.SX32 R79, R81, R3.reuse, 0x1, P2 ;  /* 0x00000003514f7211 */ /* 0x080fe400010f0eff */
[----:B------:R-:W-:Y:S02]  /*9630*/  LEA.HI.X.SX32 R81, R83, R3, 0x1, P5 ;  /* 0x0000000353517211 */ /* 0x000fe400028f0eff */
[----:B------:R-:W-:Y:S02]  /*9640*/  ISETP.LT.AND P5, PT, R87, UR15, !P0 ;  /* 0x0000000f57007c0c */ /* 0x000fe4000c7a1270 */
[----:B------:R-:W-:Y:S02]  /*9650*/  PRMT R5, R85, 0x7632, R5 ;  /* 0x0000763255057816 */ /* 0x000fe40000000005 */
[----:B------:R-:W-:-:S02]  /*9660*/  LEA R82, P2, R84, R2, 0x1 ;  /* 0x0000000254527211 */ /* 0x000fc400078408ff */
[----:B------:R-:W-:Y:S01]  /*9670*/  F2FP.BF16.F32.PACK_AB R8, R9, R8 ;  /* 0x000000080908723e */ /* 0x000fe200000010ff */
[----:B------:R0:W-:Y:S01]  /*9680*/  @P4 STG.E.U16 desc[UR22][R68.64], R5 ;  /* 0x0000000544004986 */ /* 0x0001e2000c101516 */
[----:B------:R-:W-:Y:S02]  /*9690*/  PRMT R9, R6, 0x7632, R9 ;  /* 0x0000763206097816 */ /* 0x000fe40000000009 */
[-C--:B------:R-:W-:Y:S01]  /*96a0*/  LEA.HI.X.SX32 R83, R84, R3.reuse, 0x1, P2 ;  /* 0x0000000354537211 */ /* 0x080fe200010f0eff */
[----:B------:R2:W-:Y:S01]  /*96b0*/  @P6 STG.E.U16 desc[UR22][R70.64], R6 ;  /* 0x0000000646006986 */ /* 0x0005e2000c101516 */
[----:B------:R-:W-:Y:S01]  /*96c0*/  ISETP.LT.AND P2, PT, R86, UR15, !P0 ;  /* 0x0000000f56007c0c */ /* 0x000fe2000c741270 */
[----:B------:R-:W-:Y:S01]  /*96d0*/  VIADD R86, R0, 0x6 ;  /* 0x0000000600567836 */ /* 0x000fe20000000000 */
[----:B------:R-:W-:Y:S01]  /*96e0*/  ISETP.LT.AND P4, PT, R7, UR15, !P0 ;  /* 0x0000000f07007c0c */ /* 0x000fe2000c781270 */
[----:B------:R3:W-:Y:S01]  /*96f0*/  @P3 STG.E.U16 desc[UR22][R72.64], R9 ;  /* 0x0000000948003986 */ /* 0x0007e2000c101516 */
[----:B------:R-:W-:Y:S01]  /*9700*/  ISETP.LT.AND P3, PT, R4, UR15, !P0 ;  /* 0x0000000f04007c0c */ /* 0x000fe2000c761270 */
[----:B------:R-:W-:Y:S01]  /*9710*/  VIADD R4, R0, 0xa ;  /* 0x0000000a00047836 */ /* 0x000fe20000000000 */
[----:B------:R-:W-:Y:S01]  /*9720*/  ISETP.LT.AND P1, PT, R86, UR15, !P0 ;  /* 0x0000000f56007c0c */ /* 0x000fe2000c721270 */
[----:B------:R-:W-:Y:S01]  /*9730*/  @P5 STG.E.U16 desc[UR22][R74.64], R8 ;  /* 0x000000084a005986 */ /* 0x000fe2000c101516 */
[----:B0-----:R-:W-:Y:S01]  /*9740*/  PRMT R5, R8, 0x7632, R5 ;  /* 0x0000763208057816 */ /* 0x001fe20000000005 */
[----:B------:R-:W-:Y:S01]  /*9750*/  VIADD R7, R0, 0x8 ;  /* 0x0000000800077836 */ /* 0x000fe20000000000 */
[----:B------:R-:W-:Y:S01]  /*9760*/  ISETP.LT.AND P5, PT, R4, UR15, !P0 ;  /* 0x0000000f04007c0c */ /* 0x000fe2000c7a1270 */
[----:B------:R-:W-:Y:S01]  /*9770*/  VIADD R4, R0, 0xb ;  /* 0x0000000b00047836 */ /* 0x000fe20000000000 */
[----:B------:R-:W-:Y:S01]  /*9780*/  F2FP.BF16.F32.PACK_AB R10, R11, R10 ;  /* 0x0000000a0b0a723e */ /* 0x000fe200000010ff */
[----:B------:R0:W-:Y:S01]  /*9790*/  @P2 STG.E.U16 desc[UR22][R76.64], R5 ;  /* 0x000000054c002986 */ /* 0x0001e2000c101516 */
[----:B------:R-:W-:Y:S01]  /*97a0*/  VIADD R84, R84, UR11 ;  /* 0x0000000b54547c36 */ /* 0x000fe20008000000 */
[----:B------:R-:W-:Y:S01]  /*97b0*/  ISETP.LT.AND P6, PT, R7, UR15, !P0 ;  /* 0x0000000f07007c0c */ /* 0x000fe2000c7c1270 */
[----:B--2---:R-:W-:Y:S01]  /*97c0*/  VIADD R6, R0, 0xd ;  /* 0x0000000d00067836 */ /* 0x004fe20000000000 */
[----:B------:R-:W-:Y:S01]  /*97d0*/  ISETP.LT.AND P2, PT, R4, UR15, !P0 ;  /* 0x0000000f04007c0c */ /* 0x000fe2000c741270 */
[----:B------:R-:W-:Y:S01]  /*97e0*/  VIADD R4, R0, 0xc ;  /* 0x0000000c00047836 */ /* 0x000fe20000000000 */
[----:B---3--:R-:W-:Y:S01]  /*97f0*/  PRMT R9, R10, 0x7632, R9 ;  /* 0x000076320a097816 */ /* 0x008fe20000000009 */
[----:B------:R2:W-:Y:S01]  /*9800*/  @P1 STG.E.U16 desc[UR22][R78.64], R10 ;  /* 0x0000000a4e001986 */ /* 0x0005e2000c101516 */
[----:B------:R-:W-:Y:S01]  /*9810*/  F2FP.BF16.F32.PACK_AB R12, R13, R12 ;  /* 0x0000000c0d0c723e */ /* 0x000fe200000010ff */
[----:B------:R-:W-:Y:S01]  /*9820*/  VIADD R7, R0, 0xe ;  /* 0x0000000e00077836 */ /* 0x000fe20000000000 */
[----:B------:R-:W-:Y:S01]  /*9830*/  ISETP.LT.AND P1, PT, R4, UR15, !P0 ;  /* 0x0000000f04007c0c */ /* 0x000fe2000c721270 */
[----:B------:R3:W-:Y:S01]  /*9840*/  @P4 STG.E.U16 desc[UR22][R80.64], R9 ;  /* 0x0000000950004986 */ /* 0x0007e2000c101516 */
[----:B------:R-:W-:Y:S01]  /*9850*/  LEA R4, P4, R84, R2, 0x1 ;  /* 0x0000000254047211 */ /* 0x000fe200078808ff */
[----:B------:R-:W-:Y:S01]  /*9860*/  VIADD R11, R0, 0xf ;  /* 0x0000000f000b7836 */ /* 0x000fe20000000000 */
[----:B------:R-:W-:Y:S01]  /*9870*/  PRMT R13, R12, 0x7632, R13 ;  /* 0x000076320c0d7816 */ /* 0x000fe2000000000d */
[----:B------:R-:W-:Y:S01]  /*9880*/  @P6 STG.E.U16 desc[UR22][R82.64], R12 ;  /* 0x0000000c52006986 */ /* 0x000fe2000c101516 */
[C---:B0-----:R-:W-:Y:S01]  /*9890*/  LEA.HI.X.SX32 R5, R84.reuse, R3, 0x1, P4 ;  /* 0x0000000354057211 */ /* 0x041fe200020f0eff */
[----:B------:R-:W-:Y:S01]  /*98a0*/  VIADD R84, R84, UR11 ;  /* 0x0000000b54547c36 */ /* 0x000fe20008000000 */
[----:B------:R-:W-:-:S02]  /*98b0*/  ISETP.LT.AND P4, PT, R6, UR15, !P0 ;  /* 0x0000000f06007c0c */ /* 0x000fc4000c781270 */
[----:B------:R-:W-:Y:S01]  /*98c0*/  F2FP.BF16.F32.PACK_AB R14, R15, R14 ;  /* 0x0000000e0f0e723e */ /* 0x000fe200000010ff */
[C---:B--2---:R-:W-:Y:S01]  /*98d0*/  VIADD R10, R84.reuse, UR11 ;  /* 0x0000000b540a7c36 */ /* 0x044fe20008000000 */
[CC--:B------:R-:W-:Y:S01]  /*98e0*/  LEA R6, P6, R84.reuse, R2.reuse, 0x1 ;  /* 0x0000000254067211 */ /* 0x0c0fe200078c08ff */
[----:B------:R0:W-:Y:S01]  /*98f0*/  @P3 STG.E.U16 desc[UR22][R4.64], R13 ;  /* 0x0000000d04003986 */ /* 0x0001e2000c101516 */
[----:B------:R-:W-:Y:S02]  /*9900*/  ISETP.LT.AND P3, PT, R7, UR15, !P0 ;  /* 0x0000000f07007c0c */ /* 0x000fe4000c761270 */
[-C--:B------:R-:W-:Y:S02]  /*9910*/  LEA.HI.X.SX32 R7, R84, R3.reuse, 0x1, P6 ;  /* 0x0000000354077211 */ /* 0x080fe400030f0eff */
[----:B------:R-:W-:Y:S02]  /*9920*/  LEA R8, P6, R10, R2, 0x1 ;  /* 0x000000020a087211 */ /* 0x000fe400078c08ff */
[----:B------:R-:W-:Y:S01]  /*9930*/  PRMT R15, R14, 0x7632, R15 ;  /* 0x000076320e0f7816 */ /* 0x000fe2000000000f */
[----:B------:R2:W-:Y:S01]  /*9940*/  @P5 STG.E.U16 desc[UR22][R6.64], R14 ;  /* 0x0000000e06005986 */ /* 0x0005e2000c101516 */
[C---:B---3--:R-:W-:Y:S01]  /*9950*/  LEA.HI.X.SX32 R9, R10.reuse, R3, 0x1, P6 ;  /* 0x000000030a097211 */ /* 0x048fe200030f0eff */
[----:B------:R-:W-:Y:S01]  /*9960*/  VIADD R10, R10, UR11 ;  /* 0x0000000b0a0a7c36 */ /* 0x000fe20008000000 */
[----:B------:R-:W-:Y:S01]  /*9970*/  ISETP.LT.AND P5, PT, R11, UR15, !P0 ;  /* 0x0000000f0b007c0c */ /* 0x000fe2000c7a1270 */
[----:B0-----:R-:W-:Y:S01]  /*9980*/  VIADD R5, R0, 0x10 ;  /* 0x0000001000057836 */ /* 0x001fe20000000000 */
[----:B------:R-:W-:Y:S01]  /*9990*/  F2FP.BF16.F32.PACK_AB R16, R17, R16 ;  /* 0x000000101110723e */ /* 0x000fe200000010ff */
[C---:B------:R-:W-:Y:S01]  /*99a0*/  VIADD R12, R10.reuse, UR11 ;  /* 0x0000000b0a0c7c36 */ /* 0x040fe20008000000 */
[----:B------:R-:W-:Y:S01]  /*99b0*/  LEA R4, P6, R10, R2, 0x1 ;  /* 0x000000020a047211 */ /* 0x000fe200078c08ff */
[----:B------:R0:W-:Y:S01]  /*99c0*/  @P2 STG.E.U16 desc[UR22][R8.64], R15 ;  /* 0x0000000f08002986 */ /* 0x0001e2000c101516 */
[----:B------:R-:W-:-:S02]  /*99d0*/  ISETP.LT.AND P2, PT, R5, UR15, !P0 ;  /* 0x0000000f05007c0c */ /* 0x000fc4000c741270 */
[-C--:B------:R-:W-:Y:S01]  /*99e0*/  LEA.HI.X.SX32 R5, R10, R3.reuse, 0x1, P6 ;  /* 0x000000030a057211 */ /* 0x080fe200030f0eff */
[----:B--2---:R-:W-:Y:S01]  /*99f0*/  VIADD R6, R0, 0x11 ;  /* 0x0000001100067836 */ /* 0x004fe20000000000 */
[----:B------:R-:W-:Y:S01]  /*9a00*/  LEA R10, P6, R12, R2, 0x1 ;  /* 0x000000020c0a7211 */ /* 0x000fe200078c08ff */
[----:B------:R-:W-:Y:S01]  /*9a10*/  VIADD R7, R0, 0x12 ;  /* 0x0000001200077836 */ /* 0x000fe20000000000 */
[----:B------:R-:W-:Y:S01]  /*9a20*/  F2FP.BF16.F32.PACK_AB R18, R19, R18 ;  /* 0x000000121312723e */ /* 0x000fe200000010ff */
[----:B------:R2:W-:Y:S01]  /*9a30*/  @P1 STG.E.U16 desc[UR22][R4.64], R16 ;  /* 0x0000001004001986 */ /* 0x0005e2000c101516 */
[C---:B------:R-:W-:Y:S01]  /*9a40*/  LEA.HI.X.SX32 R11, R12.reuse, R3, 0x1, P6 ;  /* 0x000000030c0b7211 */ /* 0x040fe200030f0eff */
[----:B------:R-:W-:Y:S01]  /*9a50*/  VIADD R12, R12, UR11 ;  /* 0x0000000b0c0c7c36 */ /* 0x000fe20008000000 */
[----:B------:R-:W-:Y:S02]  /*9a60*/  ISETP.LT.AND P1, PT, R6, UR15, !P0 ;  /* 0x0000000f06007c0c */ /* 0x000fe4000c721270 */
[----:B0-----:R-:W-:Y:S01]  /*9a70*/  PRMT R9, R16, 0x7632, R9 ;  /* 0x0000763210097816 */ /* 0x001fe20000000009 */
[C---:B------:R-:W-:Y:S01]  /*9a80*/  VIADD R13, R12.reuse, UR11 ;  /* 0x0000000b0c0d7c36 */ /* 0x040fe20008000000 */
[----:B------:R-:W-:-:S02]  /*9a90*/  LEA R6, P6, R12, R2, 0x1 ;  /* 0x000000020c067211 */ /* 0x000fc400078c08ff */
[----:B------:R-:W-:Y:S01]  /*9aa0*/  F2FP.BF16.F32.PACK_AB R20, R21, R20 ;  /* 0x000000141514723e */ /* 0x000fe200000010ff */
[----:B------:R0:W-:Y:S01]  /*9ab0*/  @P4 STG.E.U16 desc[UR22][R10.64], R9 ;  /* 0x000000090a004986 */ /* 0x0001e2000c101516 */
[----:B------:R-:W-:Y:S01]  /*9ac0*/  ISETP.LT.AND P4, PT, R7, UR15, !P0 ;  /* 0x0000000f07007c0c */ /* 0x000fe2000c781270 */
[----:B--2---:R-:W-:Y:S01]  /*9ad0*/  VIADD R4, R0, 0x13 ;  /* 0x0000001300047836 */ /* 0x004fe20000000000 */
[----:B------:R-:W-:Y:S01]  /*9ae0*/  LEA.HI.X.SX32 R7, R12, R3, 0x1, P6 ;  /* 0x000000030c077211 */ /* 0x000fe200030f0eff */
[C---:B------:R-:W-:Y:S01]  /*9af0*/  VIADD R5, R0.reuse, 0x14 ;  /* 0x0000001400057836 */ /* 0x040fe20000000000 */
[----:B------:R-:W-:Y:S01]  /*9b00*/  LEA R8, P6, R13, R2, 0x1 ;  /* 0x000000020d087211 */ /* 0x000fe200078c08ff */
[----:B------:R-:W-:Y:S01]  /*9b10*/  VIADD R16, R0, 0x3e ;  /* 0x0000003e00107836 */ /* 0x000fe20000000000 */
[----:B------:R-:W-:Y:S01]  /*9b20*/  F2FP.BF16.F32.PACK_AB R22, R23, R22 ;  /* 0x000000161716723e */ /* 0x000fe200000010ff */
[----:B------:R2:W-:Y:S01]  /*9b30*/  @P3 STG.E.U16 desc[UR22][R6.64], R18 ;  /* 0x0000001206003986 */ /* 0x0005e2000c101516 */
[----:B------:R-:W-:-:S02]  /*9b40*/  ISETP.LT.AND P3, PT, R4, UR15, !P0 ;  /* 0x0000000f04007c0c */ /* 0x000fc4000c761270 */
[----:B------:R-:W-:Y:S02]  /*9b50*/  F2FP.BF16.F32.PACK_AB R24, R25, R24 ;  /* 0x000000181918723e */ /* 0x000fe400000010ff */
[CC--:B0-----:R-:W-:Y:S01]  /*9b60*/  LEA.HI.X.SX32 R9, R13.reuse, R3.reuse, 0x1, P6 ;  /* 0x000000030d097211 */ /* 0x0c1fe200030f0eff */
[----:B------:R-:W-:Y:S01]  /*9b70*/  VIADD R13, R13, UR11 ;  /* 0x0000000b0d0d7c36 */ /* 0x000fe20008000000 */
[----:B------:R-:W-:Y:S02]  /*9b80*/  PRMT R11, R18, 0x7632, R11 ;  /* 0x00007632120b7816 */ /* 0x000fe4000000000b */
[----:B------:R-:W-:Y:S01]  /*9b90*/  F2FP.BF16.F32.PACK_AB R26, R27, R26 ;  /* 0x0000001a1b1a723e */ /* 0x000fe200000010ff */
[C---:B------:R-:W-:Y:S01]  /*9ba0*/  VIADD R12, R13.reuse, UR11 ;  /* 0x0000000b0d0c7c36 */ /* 0x040fe20008000000 */
[-C--:B------:R-:W-:Y:S01]  /*9bb0*/  LEA R4, P6, R13, R2.reuse, 0x1 ;  /* 0x000000020d047211 */ /* 0x080fe200078c08ff */
[----:B------:R0:W-:Y:S01]  /*9bc0*/  @P5 STG.E.U16 desc[UR22][R8.64], R11 ;  /* 0x0000000b08005986 */ /* 0x0001e2000c101516 */
[----:B------:R-:W-:Y:S01]  /*9bd0*/  ISETP.LT.AND P5, PT, R5, UR15, !P0 ;  /* 0x0000000f05007c0c */ /* 0x000fe2000c7a1270 */
[C---:B--2---:R-:W-:Y:S01]  /*9be0*/  VIADD R6, R0.reuse, 0x15 ;  /* 0x0000001500067836 */ /* 0x044fe20000000000 */
[----:B------:R-:W-:Y:S01]  /*9bf0*/  LEA.HI.X.SX32 R5, R13, R3, 0x1, P6 ;  /* 0x000000030d057211 */ /* 0x000fe200030f0eff */
[----:B------:R-:W-:Y:S01]  /*9c00*/  VIADD R7, R0, 0x16 ;  /* 0x0000001600077836 */ /* 0x000fe20000000000 */
[----:B------:R-:W-:-:S02]  /*9c10*/  LEA R10, P6, R12, R2, 0x1 ;  /* 0x000000020c0a7211 */ /* 0x000fc400078c08ff */
[----:B------:R-:W-:Y:S01]  /*9c20*/  F2FP.BF16.F32.PACK_AB R28, R29, R28 ;  /* 0x0000001c1d1c723e */ /* 0x000fe200000010ff */
[----:B------:R2:W-:Y:S01]  /*9c30*/  @P2 STG.E.U16 desc[UR22][R4.64], R20 ;  /* 0x0000001404002986 */ /* 0x0005e2000c101516 */
[----:B------:R-:W-:Y:S02]  /*9c40*/  ISETP.LT.AND P2, PT, R6, UR15, !P0 ;  /* 0x0000000f06007c0c */ /* 0x000fe4000c741270 */
        /* <DEDUP_REMOVED lines=9> */
[----:B--2---:R-:W-:Y:S01]  /*9ce0*/  VIADD R4, R0, 0x17 ;  /* 0x0000001700047836 */ /* 0x004fe20000000000 */
        /* <DEDUP_REMOVED lines=87> */
[C---:B0-----:R-:W-:Y:S01]  /*a260*/  LEA.HI.X.SX32 R11, R12.reuse, R3, 0x1, P6 ;  /* 0x000000030c0b7211 */ /* 0x041fe200030f0eff */
[----:B------:R-:W-:Y:S01]  /*a270*/  VIADD R12, R12, UR11 ;  /* 0x0000000b0c0c7c36 */ /* 0x000fe20008000000 */
[----:B------:R-:W-:-:S03]  /*a280*/  PRMT R9, R32, 0x7632, R9 ;  /* 0x0000763220097816 */ /* 0x000fc60000000009 */
[C---:B------:R-:W-:Y:S01]  /*a290*/  VIADD R13, R12.reuse, UR11 ;  /* 0x0000000b0c0d7c36 */ /* 0x040fe20008000000 */
[-C--:B------:R-:W-:Y:S01]  /*a2a0*/  LEA R6, P6, R12, R2.reuse, 0x1 ;  /* 0x000000020c067211 */ /* 0x080fe200078c08ff */
[----:B------:R0:W-:Y:S01]  /*a2b0*/  @P3 STG.E.U16 desc[UR22][R10.64], R9 ;  /* 0x000000090a003986 */ /* 0x0001e2000c101516 */
[----:B------:R-:W-:Y:S01]  /*a2c0*/  ISETP.LT.AND P3, PT, R7, UR15, !P0 ;  /* 0x0000000f07007c0c */ /* 0x000fe2000c761270 */
[----:B--2---:R-:W-:Y:S01]  /*a2d0*/  VIADD R4, R0, 0x23 ;  /* 0x0000002300047836 */ /* 0x004fe20000000000 */
[----:B------:R-:W-:Y:S01]  /*a2e0*/  LEA.HI.X.SX32 R7, R12, R3, 0x1, P6 ;  /* 0x000000030c077211 */ /* 0x000fe200030f0eff */
[----:B------:R-:W-:Y:S01]  /*a2f0*/  VIADD R5, R0, 0x24 ;  /* 0x0000002400057836 */ /* 0x000fe20000000000 */
[----:B------:R-:W-:-:S03]  /*a300*/  LEA R8, P6, R13, R2, 0x1 ;  /* 0x000000020d087211 */ /* 0x000fc600078c08ff */
[----:B------:R2:W-:Y:S01]  /*a310*/  @P5 STG.E.U16 desc[UR22][R6.64], R34 ;  /* 0x0000002206005986 */ /* 0x0005e2000c101516 */
[----:B------:R-:W-:Y:S02]  /*a320*/  ISETP.LT.AND P5, PT, R4, UR15, !P0 ;  /* 0x0000000f04007c0c */ /* 0x000fe4000c7a1270 */
[C---:B0-----:R-:W-:Y:S01]  /*a330*/  LEA.HI.X.SX32 R9, R13.reuse, R3, 0x1, P6 ;  /* 0x000000030d097211 */ /* 0x041fe200030f0eff */
[----:B------:R-:W-:Y:S01]  /*a340*/  VIADD R13, R13, UR11 ;  /* 0x0000000b0d0d7c36 */ /* 0x000fe20008000000 */
[----:B------:R-:W-:-:S03]  /*a350*/  PRMT R11, R34, 0x7632, R11 ;  /* 0x00007632220b7816 */ /* 0x000fc6000000000b */
[C---:B------:R-:W-:Y:S01]  /*a360*/  VIADD R12, R13.reuse, UR11 ;  /* 0x0000000b0d0c7c36 */ /* 0x040fe20008000000 */
[-C--:B------:R-:W-:Y:S01]  /*a370*/  LEA R4, P6, R13, R2.reuse, 0x1 ;  /* 0x000000020d047211 */ /* 0x080fe200078c08ff */
[----:B------:R0:W-:Y:S01]  /*a380*/  @P2 STG.E.U16 desc[UR22][R8.64], R11 ;  /* 0x0000000b08002986 */ /* 0x0001e2000c101516 */
[----:B------:R-:W-:Y:S01]  /*a390*/  ISETP.LT.AND P2, PT, R5, UR15, !P0 ;  /* 0x0000000f05007c0c */ /* 0x000fe2000c741270 */
[C---:B--2---:R-:W-:Y:S01]  /*a3a0*/  VIADD R6, R0.reuse, 0x25 ;  /* 0x0000002500067836 */ /* 0x044fe20000000000 */
        /* <DEDUP_REMOVED lines=121> */
[CC--:B0-----:R-:W-:Y:S01]  /*ab40*/  LEA.HI.X.SX32 R9, R13.reuse, R3.reuse, 0x1, P6 ;  /* 0x000000030d097211 */ /* 0x0c1fe200030f0eff */
[----:B------:R-:W-:Y:S01]  /*ab50*/  VIADD R13, R13, UR11 ;  /* 0x0000000b0d0d7c36 */ /* 0x000fe20008000000 */
[----:B------:R-:W-:Y:S02]  /*ab60*/  PRMT R11, R54, 0x7632, R11 ;  /* 0x00007632360b7816 */ /* 0x000fe4000000000b */
[----:B------:R-:W-:Y:S01]  /*ab70*/  ISETP.LT.AND P6, PT, R4, UR15, !P0 ;  /* 0x0000000f04007c0c */ /* 0x000fe2000c7c1270 */
        /* <DEDUP_REMOVED lines=8> */
[----:B------:R-:W-:Y:S01]  /*ac00*/  PRMT R7, R56, 0x7632, R7 ;  /* 0x0000763238077816 */ /* 0x000fe20000000007 */
[----:B------:R-:W-:Y:S01]  /*ac10*/  @P1 STG.E.U16 desc[UR22][R4.64], R56 ;  /* 0x0000003804001986 */ /* 0x000fe2000c101516 */
[----:B------:R-:W-:Y:S02]  /*ac20*/  ISETP.LT.AND P1, PT, R6, UR15, !P0 ;  /* 0x0000000f06007c0c */ /* 0x000fe4000c721270 */
[C---:B0-----:R-:W-:Y:S01]  /*ac30*/  LEA.HI.X.SX32 R11, R12.reuse, R3, 0x1, P5 ;  /* 0x000000030c0b7211 */ /* 0x041fe200028f0eff */
[----:B------:R-:W-:Y:S02]  /*ac40*/  VIADD R12, R12, UR11 ;  /* 0x0000000b0c0c7c36 */ /* 0x000fe40008000000 */
[----:B------:R-:W-:Y:S02]  /*ac50*/  VIADD R9, R0, 0x3a ;  /* 0x0000003a00097836 */ /* 0x000fe40000000000 */
[----:B------:R0:W-:Y:S01]  /*ac60*/  @P4 STG.E.U16 desc[UR22][R10.64], R7 ;  /* 0x000000070a004986 */ /* 0x0001e2000c101516 */
[----:B------:R-:W-:Y:S01]  /*ac70*/  LEA R6, P4, R12, R2, 0x1 ;  /* 0x000000020c067211 */ /* 0x000fe200078808ff */
[----:B------:R-:W-:Y:S01]  /*ac80*/  VIADD R8, R0, 0x3b ;  /* 0x0000003b00087836 */ /* 0x000fe20000000000 */
[----:B------:R-:W-:-:S02]  /*ac90*/  ISETP.LT.AND P5, PT, R9, UR15, !P0 ;  /* 0x0000000f09007c0c */ /* 0x000fc4000c7a1270 */
[C---:B0-----:R-:W-:Y:S01]  /*aca0*/  LEA.HI.X.SX32 R7, R12.reuse, R3, 0x1, P4 ;  /* 0x000000030c077211 */ /* 0x041fe200020f0eff */
[----:B------:R-:W-:Y:S01]  /*acb0*/  VIADD R12, R12, UR11 ;  /* 0x0000000b0c0c7c36 */ /* 0x000fe20008000000 */
[----:B------:R-:W-:Y:S01]  /*acc0*/  ISETP.LT.AND P4, PT, R8, UR15, !P0 ;  /* 0x0000000f08007c0c */ /* 0x000fe2000c781270 */
[----:B------:R-:W-:Y:S02]  /*acd0*/  VIADD R11, R0, 0x3c ;  /* 0x0000003c000b7836 */ /* 0x000fe40000000000 */
[----:B------:R0:W-:Y:S01]  /*ace0*/  @P3 STG.E.U16 desc[UR22][R6.64], R58 ;  /* 0x0000003a06003986 */ /* 0x0001e2000c101516 */
[C---:B------:R-:W-:Y:S01]  /*acf0*/  LEA R4, P3, R12.reuse, R2, 0x1 ;  /* 0x000000020c047211 */ /* 0x040fe200078608ff */
[----:B------:R-:W-:-:S03]  /*ad00*/  VIADD R9, R12, UR11 ;  /* 0x0000000b0c097c36 */ /* 0x000fc60008000000 */
[----:B------:R-:W-:Y:S01]  /*ad10*/  LEA.HI.X.SX32 R5, R12, R3, 0x1, P3 ;  /* 0x000000030c057211 */ /* 0x000fe200018f0eff */
[C---:B------:R-:W-:Y:S01]  /*ad20*/  VIADD R10, R9.reuse, UR11 ;  /* 0x0000000b090a7c36 */ /* 0x040fe20008000000 */
[----:B------:R-:W-:-:S04]  /*ad30*/  LEA R8, P3, R9, R2, 0x1 ;  /* 0x0000000209087211 */ /* 0x000fc800078608ff */
[----:B------:R-:W-:Y:S02]  /*ad40*/  LEA.HI.X.SX32 R9, R9, R3, 0x1, P3 ;  /* 0x0000000309097211 */ /* 0x000fe400018f0eff */
[----:B0-----:R-:W-:Y:S02]  /*ad50*/  PRMT R7, R58, 0x7632, R7 ;  /* 0x000076323a077816 */ /* 0x001fe40000000007 */
[----:B------:R-:W-:Y:S01]  /*ad60*/  ISETP.LT.AND P3, PT, R11, UR15, !P0 ;  /* 0x0000000f0b007c0c */ /* 0x000fe2000c761270 */
[C---:B------:R-:W-:Y:S02]  /*ad70*/  VIADD R11, R10.reuse, UR11 ;  /* 0x0000000b0a0b7c36 */ /* 0x040fe40008000000 */
[----:B------:R0:W-:Y:S01]  /*ad80*/  @P6 STG.E.U16 desc[UR22][R4.64], R7 ;  /* 0x0000000704006986 */ /* 0x0001e2000c101516 */
[----:B------:R-:W-:Y:S01]  /*ad90*/  LEA R6, P6, R10, R2, 0x1 ;  /* 0x000000020a067211 */ /* 0x000fe200078c08ff */
[----:B------:R-:W-:Y:S02]  /*ada0*/  VIADD R12, R11, UR11 ;  /* 0x0000000b0b0c7c36 */ /* 0x000fe40008000000 */
[----:B------:R2:W-:Y:S01]  /*adb0*/  @P2 STG.E.U16 desc[UR22][R8.64], R60 ;  /* 0x0000003c08002986 */ /* 0x0005e2000c101516 */
[----:B------:R-:W-:Y:S01]  /*adc0*/  ISETP.LT.AND P2, PT, R13, UR15, !P0 ;  /* 0x0000000f0d007c0c */ /* 0x000fe2000c741270 */
[----:B------:R-:W-:-:S04]  /*add0*/  VIADD R13, R12, UR11 ;  /* 0x0000000b0c0d7c36 */ /* 0x000fc80008000000 */
[----:B------:R-:W-:Y:S01]  /*ade0*/  VIADD R14, R13, UR11 ;  /* 0x0000000b0d0e7c36 */ /* 0x000fe20008000000 */
[----:B0-----:R-:W-:Y:S02]  /*adf0*/  LEA.HI.X.SX32 R7, R10, R3, 0x1, P6 ;  /* 0x000000030a077211 */ /* 0x001fe400030f0eff */
[----:B------:R-:W-:Y:S01]  /*ae00*/  PRMT R5, R60, 0x7632, R5 ;  /* 0x000076323c057816 */ /* 0x000fe20000000005 */
[----:B------:R-:W-:Y:S01]  /*ae10*/  VIADD R15, R14, UR11 ;  /* 0x0000000b0e0f7c36 */ /* 0x000fe20008000000 */
[----:B------:R-:W-:-:S03]  /*ae20*/  LEA R10, P6, R11, R2, 0x1 ;  /* 0x000000020b0a7211 */ /* 0x000fc600078c08ff */
[----:B------:R0:W-:Y:S01]  /*ae30*/  @P1 STG.E.U16 desc[UR22][R6.64], R5 ;  /* 0x0000000506001986 */ /* 0x0001e2000c101516 */
[-C--:B------:R-:W-:Y:S02]  /*ae40*/  LEA.HI.X.SX32 R11, R11, R3.reuse, 0x1, P6 ;  /* 0x000000030b0b7211 */ /* 0x080fe400030f0eff */
[CC--:B------:R-:W-:Y:S02]  /*ae50*/  LEA R4, P1, R12.reuse, R2.reuse, 0x1 ;  /* 0x000000020c047211 */ /* 0x0c0fe400078208ff */
[CC--:B--2---:R-:W-:Y:S01]  /*ae60*/  LEA R8, P6, R13.reuse, R2.reuse, 0x1 ;  /* 0x000000020d087211 */ /* 0x0c4fe200078c08ff */
[----:B------:R-:W-:Y:S03]  /*ae70*/  @P5 STG.E.U16 desc[UR22][R10.64], R62 ;  /* 0x0000003e0a005986 */ /* 0x000fe6000c101516 */
[-C--:B------:R-:W-:Y:S02]  /*ae80*/  LEA.HI.X.SX32 R9, R13, R3.reuse, 0x1, P6 ;  /* 0x000000030d097211 */ /* 0x080fe400030f0eff */
[----:B0-----:R-:W-:Y:S01]  /*ae90*/  LEA.HI.X.SX32 R5, R12, R3, 0x1, P1 ;  /* 0x000000030c057211 */ /* 0x001fe200008f0eff */
[----:B------:R-:W-:Y:S01]  /*aea0*/  VIADD R7, R0, 0x3f ;  /* 0x0000003f00077836 */ /* 0x000fe20000000000 */
[----:B------:R-:W-:Y:S01]  /*aeb0*/  LEA R12, P6, R14, R2, 0x1 ;  /* 0x000000020e0c7211 */ /* 0x000fe200078c08ff */
[----:B------:R-:W-:Y:S01]  /*aec0*/  VIADD R0, R15, UR11 ;  /* 0x0000000b0f007c36 */ /* 0x000fe20008000000 */
[----:B------:R-:W-:-:S02]  /*aed0*/  ISETP.LT.AND P1, PT, R16, UR15, !P0 ;  /* 0x0000000f10007c0c */ /* 0x000fc4000c721270 */
[-C--:B------:R-:W-:Y:S02]  /*aee0*/  LEA.HI.X.SX32 R13, R14, R3.reuse, 0x1, P6 ;  /* 0x000000030e0d7211 */ /* 0x080fe400030f0eff */
[-C--:B------:R-:W-:Y:S02]  /*aef0*/  LEA R6, P6, R15, R2.reuse, 0x1 ;  /* 0x000000020f067211 */ /* 0x080fe400078c08ff */
[----:B------:R-:W-:Y:S02]  /*af00*/  ISETP.LT.AND P0, PT, R7, UR15, !P0 ;  /* 0x0000000f07007c0c */ /* 0x000fe4000c701270 */
[----:B------:R-:W-:Y:S02]  /*af10*/  LEA.HI.X.SX32 R7, R15, R3, 0x1, P6 ;  /* 0x000000030f077211 */ /* 0x000fe400030f0eff */
[----:B------:R-:W-:-:S04]  /*af20*/  LEA R2, P6, R0, R2, 0x1 ;  /* 0x0000000200027211 */ /* 0x000fc800078c08ff */
[----:B------:R-:W-:Y:S02]  /*af30*/  LEA.HI.X.SX32 R3, R0, R3, 0x1, P6 ;  /* 0x0000000300037211 */ /* 0x000fe400030f0eff */
[----:B------:R-:W-:-:S05]  /*af40*/  PRMT R0, R62, 0x7632, R0 ;  /* 0x000076323e007816 */ /* 0x000fca0000000000 */
[----:B------:R0:W-:Y:S04]  /*af50*/  @P4 STG.E.U16 desc[UR22][R4.64], R0 ;  /* 0x0000000004004986 */ /* 0x0001e8000c101516 */
[----:B------:R2:W-:Y:S01]  /*af60*/  @P3 STG.E.U16 desc[UR22][R8.64], R64 ;  /* 0x0000004008003986 */ /* 0x0005e2000c101516 */
[----:B0-----:R-:W-:Y:S02]  /*af70*/  PRMT R5, R64, 0x7632, R5 ;  /* 0x0000763240057816 */ /* 0x001fe40000000005 */
[----:B--2---:R-:W-:-:S03]  /*af80*/  PRMT R9, R66, 0x7632, R9 ;  /* 0x0000763242097816 */ /* 0x004fc60000000009 */
[----:B------:R0:W-:Y:S04]  /*af90*/  @P2 STG.E.U16 desc[UR22][R12.64], R5 ;  /* 0x000000050c002986 */ /* 0x0001e8000c101516 */
[----:B------:R0:W-:Y:S04]  /*afa0*/  @P1 STG.E.U16 desc[UR22][R6.64], R66 ;  /* 0x0000004206001986 */ /* 0x0001e8000c101516 */
[----:B------:R0:W-:Y:S01]  /*afb0*/  @P0 STG.E.U16 desc[UR22][R2.64], R9 ;  /* 0x0000000902000986 */ /* 0x0001e2000c101516 */
[----:B-1----:R-:W-:Y:S06]  /*afc0*/  BAR.SYNC.DEFER_BLOCKING 0x0 ;  /* 0x0000000000007b1d */ /* 0x002fec0000010000 */
[----:B------:R-:W-:Y:S05]  /*afd0*/  BRA.U UP0, `(.L_x_14) ;  /* 0x0000000100a07547 */ /* 0x000fea000b800000 */
[----:B------:R-:W1:Y:S01]  /*afe0*/  S2UR UR5, SR_CgaCtaId ;  /* 0x00000000000579c3 */ /* 0x000e620000008800 */
[----:B------:R-:W-:Y:S01]  /*aff0*/  NOP ;  /* 0x0000000000007918 */ /* 0x000fe20000000000 */
[----:B------:R-:W-:Y:S01]  /*b000*/  UMOV UR4, 0x50 ;  /* 0x0000005000047882 */ /* 0x000fe20000000000 */
[----:B------:R-:W-:Y:S02]  /*b010*/  IMAD.U32 R0, RZ, RZ, UR8 ;  /* 0x00000008ff007e24 */ /* 0x000fe4000f8e00ff */
[----:B0-----:R-:W-:Y:S02]  /*b020*/  IMAD.MOV.U32 R3, RZ, RZ, 0xf ;  /* 0x0000000fff037424 */ /* 0x001fe400078e00ff */
[----:B------:R-:W-:Y:S01]  /*b030*/  IMAD.MOV.U32 R7, RZ, RZ, 0x1 ;  /* 0x00000001ff077424 */ /* 0x000fe200078e00ff */
[----:B------:R-:W-:-:S04]  /*b040*/  LOP3.LUT R0, R0, 0xffff, RZ, 0xc0, !PT ;  /* 0x0000ffff00007812 */ /* 0x000fc800078ec0ff */
[----:B------:R-:W-:-:S05]  /*b050*/  SHF.R.U32.HI R0, RZ, 0x5, R0 ;  /* 0x00000005ff007819 */ /* 0x000fca0000011600 */
[----:B------:R-:W-:Y:S01]  /*b060*/  VIADD R2, R0, 0x10 ;  /* 0x0000001000027836 */ /* 0x000fe20000000000 */
[----:B------:R-:W-:Y:S01]  /*b070*/  SHF.L.U32 R0, R3, R0, RZ ;  /* 0x0000000003007219 */ /* 0x000fe200000006ff */
[----:B-1----:R-:W-:-:S03]  /*b080*/  ULEA UR6, UR5, UR4, 0x18 ;  /* 0x0000000405067291 */ /* 0x002fc6000f8ec0ff */
[----:B------:R-:W-:-:S04]  /*b090*/  SHF.L.U32 R3, R7, R2, RZ ;  /* 0x0000000207037219 */ /* 0x000fc800000006ff */
[----:B------:R-:W-:Y:S02]  /*b0a0*/  LOP3.LUT R0, R3, R0, RZ, 0xfc, !PT ;  /* 0x0000000003007212 */ /* 0x000fe400078efcff */
[----:B------:R-:W0:Y:S02]  /*b0b0*/  LDS R5, [UR6] ;  /* 0x00000006ff057984 */ /* 0x000e240008000800 */
[C---:B------:R-:W-:Y:S02]  /*b0c0*/  LOP3.LUT R2, R0.reuse, 0xffff, RZ, 0xc0, !PT ;  /* 0x0000ffff00027812 */ /* 0x040fe400078ec0ff */
[----:B0-----:R-:W-:-:S04]  /*b0d0*/  LOP3.LUT R3, R0, 0xffff, R5, 0x80, !PT ;  /* 0x0000ffff00037812 */ /* 0x001fc800078e8005 */
[----:B------:R-:W-:-:S13]  /*b0e0*/  ISETP.NE.AND P0, PT, R3, R2, PT ;  /* 0x000000020300720c */ /* 0x000fda0003f05270 */
[----:B------:R-:W-:Y:S05]  /*b0f0*/  @P0 BRA `(.L_x_15) ;  /* 0x0000000000500947 */ /* 0x000fea0003800000 */
[----:B------:R-:W-:Y:S02]  /*b100*/  SHF.R.U32.HI R5, RZ, 0x10, R5 ;  /* 0x00000010ff057819 */ /* 0x000fe40000011605 */
[----:B------:R-:W-:-:S04]  /*b110*/  SHF.R.U32.HI R2, RZ, 0x10, R0 ;  /* 0x00000010ff027819 */ /* 0x000fc80000011600 */
[----:B------:R-:W-:-:S04]  /*b120*/  LOP3.LUT R5, R5, R2, RZ, 0xc0, !PT ;  /* 0x0000000205057212 */ /* 0x000fc800078ec0ff */
[----:B------:R-:W-:-:S13]  /*b130*/  ISETP.NE.AND P0, PT, R5, R2, PT ;  /* 0x000000020500720c */ /* 0x000fda0003f05270 */
[----:B------:R-:W-:Y:S05]  /*b140*/  @P0 BRA `(.L_x_16) ;  /* 0x0000000000300947 */ /* 0x000fea0003800000 */
[----:B------:R-:W-:Y:S01]  /*b150*/  R2UR UR4, R0 ;  /* 0x00000000000472ca */ /* 0x000fe200000e0000 */
[----:B------:R-:W-:Y:S01]  /*b160*/  VOTEU.ANY UR5, UPT, PT ;  /* 0x0000000000057886 */ /* 0x000fe200038e0100 */
[----:B------:R-:W0:Y:S01]  /*b170*/  S2R R0, SR_LANEID ;  /* 0x0000000000007919 */ /* 0x000e220000000000 */
[----:B------:R-:W-:-:S10]  /*b180*/  UFLO.U32 UR5, UR5 ;  /* 0x00000005000572bd */ /* 0x000fd400080e0000 */
[----:B------:R-:W-:-:S06]  /*b190*/  ULOP3.LUT UR4, URZ, UR4, URZ, 0x33, !UPT ;  /* 0x00000004ff047292 */ /* 0x000fcc000f8e33ff */
[----:B------:R-:W-:-:S04]  /*b1a0*/  IMAD.U32 R2, RZ, RZ, UR4 ;  /* 0x00000004ff027e24 */ /* 0x000fc8000f8e00ff */
[----:B------:R-:W1:Y:S02]  /*b1b0*/  REDUX UR7, R2 ;  /* 0x00000000020773c4 */ /* 0x000e640000000000 */
[----:B------:R2:W-:Y:S01]  /*b1c0*/  UTCATOMSWS.AND URZ, UR4 ;  /* 0x0000000400ff79e3 */ /* 0x0005e20008000000 */
[----:B0-----:R-:W-:Y:S01]  /*b1d0*/  ISETP.EQ.U32.AND P0, PT, R0, UR5, PT ;  /* 0x0000000500007c0c */ /* 0x001fe2000bf02070 */
[----:B-1----:R-:W-:-:S12]  /*b1e0*/  IMAD.U32 R0, RZ, RZ, UR7 ;  /* 0x00000007ff007e24 */ /* 0x002fd8000f8e00ff */
[----:B------:R2:W-:Y:S01]  /*b1f0*/  @P0 ATOMS.AND RZ, [UR6], R0 ;  /* 0x00000000ffff098c */ /* 0x0005e2000a800006 */
[----:B------:R-:W-:Y:S05]  /*b200*/  BRA `(.L_x_14) ;  /* 0x0000000000147947 */ /* 0x000fea0003800000 */
.L_x_16:
[----:B------:R-:W-:-:S07]  /*b210*/  MOV R2, 0xb230 ;  /* 0x0000b23000027802 */ /* 0x000fce0000000f00 */
[----:B------:R-:W-:Y:S05]  /*b220*/  CALL.REL.NOINC `($__internal_0_$__cuda_sm10x_tcgen05_guardrail_trap_col_being_dealloced_not_returned_by_alloc) ;  /* 0x00000000002c7944 */ /* 0x000fea0003c00000 */
[----:B------:R-:W-:Y:S05]  /*b230*/  BRA `(.L_x_14) ;  /* 0x0000000000087947 */ /* 0x000fea0003800000 */
.L_x_15:
[----:B------:R-:W-:-:S07]  /*b240*/  MOV R2, 0xb260 ;  /* 0x0000b26000027802 */ /* 0x000fce0000000f00 */
[----:B------:R-:W-:Y:S05]  /*b250*/  CALL.REL.NOINC `($__internal_2_$__cuda_sm10x_tcgen05_guardrail_trap_unallocated_columns_being_dealloced) ;  /* 0x0000000000387944 */ /* 0x000fea0003c00000 */
.L_x_14:
[----:B------:R-:W-:Y:S01]  /*b260*/  NOP ;  /* 0x0000000000007918 */ /* 0x000fe20000000000 */
[----:B--2---:R-:W-:Y:S05]  /*b270*/  EXIT ;  /* 0x000000000000794d */ /* 0x004fea0003800000 */
.L_x_9:
[----:B------:R-:W0:Y:S02]  /*b280*/  SYNCS.PHASECHK.TRANS64.TRYWAIT P2, [UR6], R12 ;  /* 0x0000000cff0075a7 */ /* 0x000e240008041106 */
[----:B0-----:R-:W-:Y:S05]  /*b290*/  @!P2 BRA `(.L_x_9) ;  /* 0xfffffffc00f8a947 */ /* 0x001fea000383ffff */
[----:B------:R-:W-:Y:S05]  /*b2a0*/  BRA `(.L_x_17) ;  /* 0xffffffd000ac7947 */ /* 0x000fea000383ffff */
.L_x_13:
[----:B------:R-:W0:Y:S02]  /*b2b0*/  SYNCS.PHASECHK.TRANS64.TRYWAIT P0, [UR6], R3 ;  /* 0x00000003ff0075a7 */ /* 0x000e240008001106 */
[----:B0-----:R-:W-:Y:S05]  /*b2c0*/  @!P0 BRA `(.L_x_13) ;  /* 0xfffffffc00f88947 */ /* 0x001fea000383ffff */
[----:B------:R-:W-:Y:S05]  /*b2d0*/  BRA `(.L_x_12) ;  /* 0xffffffe000147947 */ /* 0x000fea000383ffff */
        .weak           $__internal_0_$__cuda_sm10x_tcgen05_guardrail_trap_col_being_dealloced_not_returned_by_alloc
        .type           $__internal_0_$__cuda_sm10x_tcgen05_guardrail_trap_col_being_dealloced_not_returned_by_alloc,@function
        .size           $__internal_0_$__cuda_sm10x_tcgen05_guardrail_trap_col_being_dealloced_not_returned_by_alloc,($__internal_1_$__cuda_sm10x_tcgen05_guardrail_trap_phase_invalid_during_alloc - $__internal_0_$__cuda_sm10x_tcgen05_guardrail_trap_col_being_dealloced_not_returned_by_alloc)
$__internal_0_$__cuda_sm10x_tcgen05_guardrail_trap_col_being_dealloced_not_returned_by_alloc:
[----:B------:R-:W-:Y:S05]  /*b2e0*/  BPT.TRAP 0x1 ;  /* 0x000000040000795c */ /* 0x000fea0000300000 */
[----:B------:R-:W-:-:S04]  /*b2f0*/  IMAD.MOV.U32 R3, RZ, RZ, 0x0 ;  /* 0x00000000ff037424 */ /* 0x000fc800078e00ff */
[----:B------:R-:W-:Y:S05]  /*b300*/  RET.REL.NODEC R2 `(matmul_kernel) ;  /* 0xffffff4c023c7950 */ /* 0x000fea0003c3ffff */
        .weak           $__internal_1_$__cuda_sm10x_tcgen05_guardrail_trap_phase_invalid_during_alloc
        .type           $__internal_1_$__cuda_sm10x_tcgen05_guardrail_trap_phase_invalid_during_alloc,@function
        .size           $__internal_1_$__cuda_sm10x_tcgen05_guardrail_trap_phase_invalid_during_alloc,($__internal_2_$__cuda_sm10x_tcgen05_guardrail_trap_unallocated_columns_being_dealloced - $__internal_1_$__cuda_sm10x_tcgen05_guardrail_trap_phase_invalid_during_alloc)
$__internal_1_$__cuda_sm10x_tcgen05_guardrail_trap_phase_invalid_during_alloc:
[----:B------:R-:W-:Y:S05]  /*b310*/  BPT.TRAP 0x1 ;  /* 0x000000040000795c */ /* 0x000fea0000300000 */
[----:B------:R-:W-:-:S04]  /*b320*/  IMAD.MOV.U32 R5, RZ, RZ, 0x0 ;  /* 0x00000000ff057424 */ /* 0x000fc800078e00ff */
[----:B------:R-:W-:Y:S05]  /*b330*/  RET.REL.NODEC R4 `(matmul_kernel) ;  /* 0xffffff4c04307950 */ /* 0x000fea0003c3ffff */
        .weak           $__internal_2_$__cuda_sm10x_tcgen05_guardrail_trap_unallocated_columns_being_dealloced
        .type           $__internal_2_$__cuda_sm10x_tcgen05_guardrail_trap_unallocated_columns_being_dealloced,@function
        .size           $__internal_2_$__cuda_sm10x_tcgen05_guardrail_trap_unallocated_columns_being_dealloced,(.L_x_21 - $__internal_2_$__cuda_sm10x_tcgen05_guardrail_trap_unallocated_columns_being_dealloced)
$__internal_2_$__cuda_sm10x_tcgen05_guardrail_trap_unallocated_columns_being_dealloced:
[----:B------:R-:W-:Y:S05]  /*b340*/  BPT.TRAP 0x1 ;  /* 0x000000040000795c */ /* 0x000fea0000300000 */
[----:B------:R-:W-:-:S04]  /*b350*/  IMAD.MOV.U32 R3, RZ, RZ, 0x0 ;  /* 0x00000000ff037424 */ /* 0x000fc800078e00ff */
[----:B------:R-:W-:Y:S05]  /*b360*/  RET.REL.NODEC R2 `(matmul_kernel) ;  /* 0xffffff4c02247950 */ /* 0x000fea0003c3ffff */
.L_x_18:
[----:B------:R-:W-:-:S00]  /*b370*/  BRA `(.L_x_18) ;  /* 0xfffffffc00fc7947 */ /* 0x000fc0000383ffff */
[----:B------:R-:W-:-:S00]  /*b380*/  NOP ;  /* 0x0000000000007918 */ /* 0x000fc00000000000 */
[----:B------:R-:W-:-:S00]  /*b390*/  NOP ;  /* 0x0000000000007918 */ /* 0x000fc00000000000 */
[----:B------:R-:W-:-:S00]  /*b3a0*/  NOP ;  /* 0x0000000000007918 */ /* 0x000fc00000000000 */
[----:B------:R-:W-:-:S00]  /*b3b0*/  NOP ;  /* 0x0000000000007918 */ /* 0x000fc00000000000 */
[----:B------:R-:W-:-:S00]  /*b3c0*/  NOP ;  /* 0x0000000000007918 */ /* 0x000fc00000000000 */
[----:B------:R-:W-:-:S00]  /*b3d0*/  NOP ;  /* 0x0000000000007918 */ /* 0x000fc00000000000 */
[----:B------:R-:W-:-:S00]  /*b3e0*/  NOP ;  /* 0x0000000000007918 */ /* 0x000fc00000000000 */
[----:B------:R-:W-:-:S00]  /*b3f0*/  NOP ;  /* 0x0000000000007918 */ /* 0x000fc00000000000 */
.L_x_21:


//--------------------- .nv.shared.matmul_kernel  --------------------------
	.section	.nv.shared.matmul_kernel,"aw",@nobits
	.sectionflags	@""
	.align	16
	.zero		1024


//--------------------- .nv.shared.reserved.0     --------------------------
	.section	.nv.shared.reserved.0,"aw",@nobits
	.align	8
	.weak		__nv_reservedSMEM_offset_0_alias
	.size		__nv_reservedSMEM_offset_0_alias, 0, 64
	.other		__nv_reservedSMEM_offset_0_alias,@"STO_CUDA_RESERVED_SHARED STV_DEFAULT"
__nv_reservedSMEM_offset_0_alias:
	.zero		0
.nv.shared.reserved.0:
	.zero		64
	.weak		__nv_reservedSMEM_allocation_phase
	.type		__nv_reservedSMEM_allocation_phase,@object
	.size		__nv_reservedSMEM_allocation_phase,(.L_0 - __nv_reservedSMEM_allocation_phase)
__nv_reservedSMEM_allocation_phase:
	.zero		1
.L_0:
	.zero		7
	.weak		__nv_reservedSMEM_devtool_atexit_pc
	.type		__nv_reservedSMEM_devtool_atexit_pc,@object
	.size		__nv_reservedSMEM_devtool_atexit_pc,(__nv_reservedSMEM_allocation_mask - __nv_reservedSMEM_devtool_atexit_pc)
__nv_reservedSMEM_devtool_atexit_pc:
	.zero		8
	.weak		__nv_reservedSMEM_allocation_mask
	.type		__nv_reservedSMEM_allocation_mask,@object
	.size		__nv_reservedSMEM_allocation_mask,(.L_2 - __nv_reservedSMEM_allocation_mask)
__nv_reservedSMEM_allocation_mask:
	.zero		4
.L_2:


//--------------------- .nv.constant0.matmul_kernel --------------------------
	.section	.nv.constant0.matmul_kernel,"a",@progbits
	.sectionflags	@""
	.align	4
.nv.constant0.matmul_kernel:
	.zero		976


//--------------------- SYMBOLS --------------------------

	.type		.nv.reservedSmem.offset0,@object
	.size		.nv.reservedSmem.offset0,0x4
	.type		.nv.reservedSmem.cap,@object
	.size		.nv.reservedSmem.cap,0x4
